//
// Generated by NVIDIA NVVM Compiler
//
// Compiler Build ID: CL-36424714
// Cuda compilation tools, release 13.0, V13.0.88
// Based on NVVM 20.0.0
//

.version 9.0
.target sm_100
.address_size 64

	// .globl	_Z23softmax_CE_backprop_gpuPfS_S_i

.visible .entry _Z23softmax_CE_backprop_gpuPfS_S_i(
	.param .u64 .ptr .align 1 _Z23softmax_CE_backprop_gpuPfS_S_i_param_0,
	.param .u64 .ptr .align 1 _Z23softmax_CE_backprop_gpuPfS_S_i_param_1,
	.param .u64 .ptr .align 1 _Z23softmax_CE_backprop_gpuPfS_S_i_param_2,
	.param .u32 _Z23softmax_CE_backprop_gpuPfS_S_i_param_3
)
{
	.reg .pred 	%p<4>;
	.reg .b32 	%r<11>;
	.reg .b32 	%f<4>;
	.reg .b64 	%rd<11>;

	ld.param.u64 	%rd1, [_Z23softmax_CE_backprop_gpuPfS_S_i_param_0];
	ld.param.u64 	%rd2, [_Z23softmax_CE_backprop_gpuPfS_S_i_param_1];
	ld.param.u64 	%rd3, [_Z23softmax_CE_backprop_gpuPfS_S_i_param_2];
	ld.param.u32 	%r3, [_Z23softmax_CE_backprop_gpuPfS_S_i_param_3];
	mov.u32 	%r4, %ntid.x;
	mov.u32 	%r5, %ctaid.x;
	mov.u32 	%r6, %tid.x;
	mad.lo.s32 	%r1, %r4, %r5, %r6;
	mov.u32 	%r7, %ntid.y;
	mov.u32 	%r8, %ctaid.y;
	mov.u32 	%r9, %tid.y;
	mad.lo.s32 	%r2, %r7, %r8, %r9;
	setp.gt.u32 	%p1, %r2, 31;
	setp.ge.s32 	%p2, %r1, %r3;
	or.pred  	%p3, %p1, %p2;
	@%p3 bra 	$L__BB0_2;
	cvta.to.global.u64 	%rd4, %rd2;
	cvta.to.global.u64 	%rd5, %rd1;
	cvta.to.global.u64 	%rd6, %rd3;
	mad.lo.s32 	%r10, %r3, %r2, %r1;
	mul.wide.s32 	%rd7, %r10, 4;
	add.s64 	%rd8, %rd4, %rd7;
	ld.global.f32 	%f1, [%rd8];
	add.s64 	%rd9, %rd5, %rd7;
	ld.global.f32 	%f2, [%rd9];
	sub.f32 	%f3, %f1, %f2;
	add.s64 	%rd10, %rd6, %rd7;
	st.global.f32 	[%rd10], %f3;
$L__BB0_2:
	ret;

}
	// .globl	_Z19softmax_forward_gpuPfS_i
.visible .entry _Z19softmax_forward_gpuPfS_i(
	.param .u64 .ptr .align 1 _Z19softmax_forward_gpuPfS_i_param_0,
	.param .u64 .ptr .align 1 _Z19softmax_forward_gpuPfS_i_param_1,
	.param .u32 _Z19softmax_forward_gpuPfS_i_param_2
)
{
	.reg .pred 	%p<22>;
	.reg .b32 	%r<88>;
	.reg .b32 	%f<308>;
	.reg .b64 	%rd<55>;

	ld.param.u64 	%rd12, [_Z19softmax_forward_gpuPfS_i_param_0];
	ld.param.u64 	%rd11, [_Z19softmax_forward_gpuPfS_i_param_1];
	ld.param.u32 	%r30, [_Z19softmax_forward_gpuPfS_i_param_2];
	cvta.to.global.u64 	%rd1, %rd12;
	mov.u32 	%r31, %ntid.x;
	mov.u32 	%r32, %ctaid.x;
	mov.u32 	%r33, %tid.x;
	mad.lo.s32 	%r1, %r31, %r32, %r33;
	mov.u32 	%r34, %ntid.y;
	mov.u32 	%r35, %ctaid.y;
	mov.u32 	%r36, %tid.y;
	mad.lo.s32 	%r2, %r34, %r35, %r36;
	setp.gt.u32 	%p1, %r2, 31;
	setp.ge.s32 	%p2, %r1, %r30;
	or.pred  	%p3, %p1, %p2;
	@%p3 bra 	$L__BB1_27;
	mul.lo.s32 	%r3, %r30, %r2;
	setp.lt.s32 	%p4, %r30, 1;
	mov.f32 	%f298, 0fC61C4000;
	@%p4 bra 	$L__BB1_14;
	and.b32  	%r4, %r30, 15;
	setp.lt.u32 	%p5, %r30, 16;
	mov.f32 	%f298, 0fC61C4000;
	mov.b32 	%r79, 0;
	@%p5 bra 	$L__BB1_5;
	and.b32  	%r79, %r30, 2147483632;
	neg.s32 	%r83, %r79;
	mul.wide.u32 	%rd13, %r3, 4;
	add.s64 	%rd14, %rd13, %rd1;
	add.s64 	%rd53, %rd14, 32;
	mov.f32 	%f298, 0fC61C4000;
$L__BB1_4:
	.pragma "nounroll";
	ld.global.f32 	%f30, [%rd53+-32];
	max.f32 	%f31, %f298, %f30;
	ld.global.f32 	%f32, [%rd53+-28];
	max.f32 	%f33, %f31, %f32;
	ld.global.f32 	%f34, [%rd53+-24];
	max.f32 	%f35, %f33, %f34;
	ld.global.f32 	%f36, [%rd53+-20];
	max.f32 	%f37, %f35, %f36;
	ld.global.f32 	%f38, [%rd53+-16];
	max.f32 	%f39, %f37, %f38;
	ld.global.f32 	%f40, [%rd53+-12];
	max.f32 	%f41, %f39, %f40;
	ld.global.f32 	%f42, [%rd53+-8];
	max.f32 	%f43, %f41, %f42;
	ld.global.f32 	%f44, [%rd53+-4];
	max.f32 	%f45, %f43, %f44;
	ld.global.f32 	%f46, [%rd53];
	max.f32 	%f47, %f45, %f46;
	ld.global.f32 	%f48, [%rd53+4];
	max.f32 	%f49, %f47, %f48;
	ld.global.f32 	%f50, [%rd53+8];
	max.f32 	%f51, %f49, %f50;
	ld.global.f32 	%f52, [%rd53+12];
	max.f32 	%f53, %f51, %f52;
	ld.global.f32 	%f54, [%rd53+16];
	max.f32 	%f55, %f53, %f54;
	ld.global.f32 	%f56, [%rd53+20];
	max.f32 	%f57, %f55, %f56;
	ld.global.f32 	%f58, [%rd53+24];
	max.f32 	%f59, %f57, %f58;
	ld.global.f32 	%f60, [%rd53+28];
	max.f32 	%f298, %f59, %f60;
	add.s32 	%r83, %r83, 16;
	add.s64 	%rd53, %rd53, 64;
	setp.eq.s32 	%p6, %r83, 0;
	@%p6 bra 	$L__BB1_5;
	bra.uni 	$L__BB1_4;
$L__BB1_5:
	setp.eq.s32 	%p7, %r4, 0;
	@%p7 bra 	$L__BB1_14;
	and.b32  	%r8, %r30, 7;
	setp.lt.u32 	%p8, %r4, 8;
	@%p8 bra 	$L__BB1_8;
	add.s32 	%r38, %r79, %r3;
	mul.wide.u32 	%rd15, %r38, 4;
	add.s64 	%rd16, %rd1, %rd15;
	ld.global.f32 	%f62, [%rd16];
	max.f32 	%f63, %f298, %f62;
	cvt.u64.u32 	%rd17, %r3;
	cvt.u64.u32 	%rd18, %r79;
	add.s64 	%rd19, %rd18, %rd17;
	shl.b64 	%rd20, %rd19, 2;
	add.s64 	%rd21, %rd1, %rd20;
	ld.global.f32 	%f64, [%rd21+4];
	max.f32 	%f65, %f63, %f64;
	ld.global.f32 	%f66, [%rd21+8];
	max.f32 	%f67, %f65, %f66;
	ld.global.f32 	%f68, [%rd21+12];
	max.f32 	%f69, %f67, %f68;
	ld.global.f32 	%f70, [%rd21+16];
	max.f32 	%f71, %f69, %f70;
	ld.global.f32 	%f72, [%rd21+20];
	max.f32 	%f73, %f71, %f72;
	ld.global.f32 	%f74, [%rd21+24];
	max.f32 	%f75, %f73, %f74;
	ld.global.f32 	%f76, [%rd21+28];
	max.f32 	%f298, %f75, %f76;
	add.s32 	%r79, %r79, 8;
$L__BB1_8:
	setp.eq.s32 	%p9, %r8, 0;
	@%p9 bra 	$L__BB1_14;
	and.b32  	%r11, %r30, 3;
	setp.lt.u32 	%p10, %r8, 4;
	@%p10 bra 	$L__BB1_11;
	add.s32 	%r39, %r79, %r3;
	mul.wide.u32 	%rd22, %r39, 4;
	add.s64 	%rd23, %rd1, %rd22;
	ld.global.f32 	%f78, [%rd23];
	max.f32 	%f79, %f298, %f78;
	cvt.u64.u32 	%rd24, %r3;
	cvt.u64.u32 	%rd25, %r79;
	add.s64 	%rd26, %rd25, %rd24;
	shl.b64 	%rd27, %rd26, 2;
	add.s64 	%rd28, %rd1, %rd27;
	ld.global.f32 	%f80, [%rd28+4];
	max.f32 	%f81, %f79, %f80;
	ld.global.f32 	%f82, [%rd28+8];
	max.f32 	%f83, %f81, %f82;
	ld.global.f32 	%f84, [%rd28+12];
	max.f32 	%f298, %f83, %f84;
	add.s32 	%r79, %r79, 4;
$L__BB1_11:
	setp.eq.s32 	%p11, %r11, 0;
	@%p11 bra 	$L__BB1_14;
	add.s32 	%r40, %r79, %r3;
	mul.wide.u32 	%rd29, %r40, 4;
	add.s64 	%rd52, %rd1, %rd29;
	neg.s32 	%r82, %r11;
$L__BB1_13:
	.pragma "nounroll";
	ld.global.f32 	%f85, [%rd52];
	max.f32 	%f298, %f298, %f85;
	add.s64 	%rd52, %rd52, 4;
	add.s32 	%r82, %r82, 1;
	setp.ne.s32 	%p12, %r82, 0;
	@%p12 bra 	$L__BB1_13;
$L__BB1_14:
	setp.lt.s32 	%p13, %r30, 1;
	mov.f32 	%f307, 0f00000000;
	@%p13 bra 	$L__BB1_26;
	and.b32  	%r17, %r30, 7;
	setp.lt.u32 	%p14, %r30, 8;
	mov.f32 	%f307, 0f00000000;
	mov.b32 	%r85, 0;
	@%p14 bra 	$L__BB1_18;
	and.b32  	%r85, %r30, 2147483640;
	neg.s32 	%r84, %r85;
	mul.wide.u32 	%rd30, %r3, 4;
	add.s64 	%rd31, %rd30, %rd1;
	add.s64 	%rd54, %rd31, 16;
	mov.f32 	%f307, 0f00000000;
$L__BB1_17:
	.pragma "nounroll";
	ld.global.f32 	%f90, [%rd54+-16];
	sub.f32 	%f91, %f90, %f298;
	fma.rn.f32 	%f92, %f91, 0f3BBB989D, 0f3F000000;
	cvt.sat.f32.f32 	%f93, %f92;
	mov.f32 	%f94, 0f4B400001;
	mov.f32 	%f95, 0f437C0000;
	fma.rm.f32 	%f96, %f93, %f95, %f94;
	add.f32 	%f97, %f96, 0fCB40007F;
	neg.f32 	%f98, %f97;
	fma.rn.f32 	%f99, %f91, 0f3FB8AA3B, %f98;
	fma.rn.f32 	%f100, %f91, 0f32A57060, %f99;
	mov.b32 	%r42, %f96;
	shl.b32 	%r43, %r42, 23;
	mov.b32 	%f101, %r43;
	ex2.approx.ftz.f32 	%f102, %f100;
	fma.rn.f32 	%f103, %f102, %f101, %f307;
	ld.global.f32 	%f104, [%rd54+-12];
	sub.f32 	%f105, %f104, %f298;
	fma.rn.f32 	%f106, %f105, 0f3BBB989D, 0f3F000000;
	cvt.sat.f32.f32 	%f107, %f106;
	fma.rm.f32 	%f108, %f107, %f95, %f94;
	add.f32 	%f109, %f108, 0fCB40007F;
	neg.f32 	%f110, %f109;
	fma.rn.f32 	%f111, %f105, 0f3FB8AA3B, %f110;
	fma.rn.f32 	%f112, %f105, 0f32A57060, %f111;
	mov.b32 	%r44, %f108;
	shl.b32 	%r45, %r44, 23;
	mov.b32 	%f113, %r45;
	ex2.approx.ftz.f32 	%f114, %f112;
	fma.rn.f32 	%f115, %f114, %f113, %f103;
	ld.global.f32 	%f116, [%rd54+-8];
	sub.f32 	%f117, %f116, %f298;
	fma.rn.f32 	%f118, %f117, 0f3BBB989D, 0f3F000000;
	cvt.sat.f32.f32 	%f119, %f118;
	fma.rm.f32 	%f120, %f119, %f95, %f94;
	add.f32 	%f121, %f120, 0fCB40007F;
	neg.f32 	%f122, %f121;
	fma.rn.f32 	%f123, %f117, 0f3FB8AA3B, %f122;
	fma.rn.f32 	%f124, %f117, 0f32A57060, %f123;
	mov.b32 	%r46, %f120;
	shl.b32 	%r47, %r46, 23;
	mov.b32 	%f125, %r47;
	ex2.approx.ftz.f32 	%f126, %f124;
	fma.rn.f32 	%f127, %f126, %f125, %f115;
	ld.global.f32 	%f128, [%rd54+-4];
	sub.f32 	%f129, %f128, %f298;
	fma.rn.f32 	%f130, %f129, 0f3BBB989D, 0f3F000000;
	cvt.sat.f32.f32 	%f131, %f130;
	fma.rm.f32 	%f132, %f131, %f95, %f94;
	add.f32 	%f133, %f132, 0fCB40007F;
	neg.f32 	%f134, %f133;
	fma.rn.f32 	%f135, %f129, 0f3FB8AA3B, %f134;
	fma.rn.f32 	%f136, %f129, 0f32A57060, %f135;
	mov.b32 	%r48, %f132;
	shl.b32 	%r49, %r48, 23;
	mov.b32 	%f137, %r49;
	ex2.approx.ftz.f32 	%f138, %f136;
	fma.rn.f32 	%f139, %f138, %f137, %f127;
	ld.global.f32 	%f140, [%rd54];
	sub.f32 	%f141, %f140, %f298;
	fma.rn.f32 	%f142, %f141, 0f3BBB989D, 0f3F000000;
	cvt.sat.f32.f32 	%f143, %f142;
	fma.rm.f32 	%f144, %f143, %f95, %f94;
	add.f32 	%f145, %f144, 0fCB40007F;
	neg.f32 	%f146, %f145;
	fma.rn.f32 	%f147, %f141, 0f3FB8AA3B, %f146;
	fma.rn.f32 	%f148, %f141, 0f32A57060, %f147;
	mov.b32 	%r50, %f144;
	shl.b32 	%r51, %r50, 23;
	mov.b32 	%f149, %r51;
	ex2.approx.ftz.f32 	%f150, %f148;
	fma.rn.f32 	%f151, %f150, %f149, %f139;
	ld.global.f32 	%f152, [%rd54+4];
	sub.f32 	%f153, %f152, %f298;
	fma.rn.f32 	%f154, %f153, 0f3BBB989D, 0f3F000000;
	cvt.sat.f32.f32 	%f155, %f154;
	fma.rm.f32 	%f156, %f155, %f95, %f94;
	add.f32 	%f157, %f156, 0fCB40007F;
	neg.f32 	%f158, %f157;
	fma.rn.f32 	%f159, %f153, 0f3FB8AA3B, %f158;
	fma.rn.f32 	%f160, %f153, 0f32A57060, %f159;
	mov.b32 	%r52, %f156;
	shl.b32 	%r53, %r52, 23;
	mov.b32 	%f161, %r53;
	ex2.approx.ftz.f32 	%f162, %f160;
	fma.rn.f32 	%f163, %f162, %f161, %f151;
	ld.global.f32 	%f164, [%rd54+8];
	sub.f32 	%f165, %f164, %f298;
	fma.rn.f32 	%f166, %f165, 0f3BBB989D, 0f3F000000;
	cvt.sat.f32.f32 	%f167, %f166;
	fma.rm.f32 	%f168, %f167, %f95, %f94;
	add.f32 	%f169, %f168, 0fCB40007F;
	neg.f32 	%f170, %f169;
	fma.rn.f32 	%f171, %f165, 0f3FB8AA3B, %f170;
	fma.rn.f32 	%f172, %f165, 0f32A57060, %f171;
	mov.b32 	%r54, %f168;
	shl.b32 	%r55, %r54, 23;
	mov.b32 	%f173, %r55;
	ex2.approx.ftz.f32 	%f174, %f172;
	fma.rn.f32 	%f175, %f174, %f173, %f163;
	ld.global.f32 	%f176, [%rd54+12];
	sub.f32 	%f177, %f176, %f298;
	fma.rn.f32 	%f178, %f177, 0f3BBB989D, 0f3F000000;
	cvt.sat.f32.f32 	%f179, %f178;
	fma.rm.f32 	%f180, %f179, %f95, %f94;
	add.f32 	%f181, %f180, 0fCB40007F;
	neg.f32 	%f182, %f181;
	fma.rn.f32 	%f183, %f177, 0f3FB8AA3B, %f182;
	fma.rn.f32 	%f184, %f177, 0f32A57060, %f183;
	mov.b32 	%r56, %f180;
	shl.b32 	%r57, %r56, 23;
	mov.b32 	%f185, %r57;
	ex2.approx.ftz.f32 	%f186, %f184;
	fma.rn.f32 	%f307, %f186, %f185, %f175;
	add.s32 	%r84, %r84, 8;
	add.s64 	%rd54, %rd54, 32;
	setp.ne.s32 	%p15, %r84, 0;
	@%p15 bra 	$L__BB1_17;
$L__BB1_18:
	setp.eq.s32 	%p16, %r17, 0;
	@%p16 bra 	$L__BB1_26;
	and.b32  	%r25, %r30, 3;
	setp.lt.u32 	%p17, %r17, 4;
	@%p17 bra 	$L__BB1_21;
	add.s32 	%r58, %r85, %r3;
	mul.wide.u32 	%rd32, %r58, 4;
	add.s64 	%rd33, %rd1, %rd32;
	ld.global.f32 	%f188, [%rd33];
	sub.f32 	%f189, %f188, %f298;
	fma.rn.f32 	%f190, %f189, 0f3BBB989D, 0f3F000000;
	cvt.sat.f32.f32 	%f191, %f190;
	mov.f32 	%f192, 0f4B400001;
	mov.f32 	%f193, 0f437C0000;
	fma.rm.f32 	%f194, %f191, %f193, %f192;
	add.f32 	%f195, %f194, 0fCB40007F;
	neg.f32 	%f196, %f195;
	fma.rn.f32 	%f197, %f189, 0f3FB8AA3B, %f196;
	fma.rn.f32 	%f198, %f189, 0f32A57060, %f197;
	mov.b32 	%r59, %f194;
	shl.b32 	%r60, %r59, 23;
	mov.b32 	%f199, %r60;
	ex2.approx.ftz.f32 	%f200, %f198;
	fma.rn.f32 	%f201, %f200, %f199, %f307;
	cvt.u64.u32 	%rd34, %r3;
	cvt.u64.u32 	%rd35, %r85;
	add.s64 	%rd36, %rd35, %rd34;
	shl.b64 	%rd37, %rd36, 2;
	add.s64 	%rd38, %rd1, %rd37;
	ld.global.f32 	%f202, [%rd38+4];
	sub.f32 	%f203, %f202, %f298;
	fma.rn.f32 	%f204, %f203, 0f3BBB989D, 0f3F000000;
	cvt.sat.f32.f32 	%f205, %f204;
	fma.rm.f32 	%f206, %f205, %f193, %f192;
	add.f32 	%f207, %f206, 0fCB40007F;
	neg.f32 	%f208, %f207;
	fma.rn.f32 	%f209, %f203, 0f3FB8AA3B, %f208;
	fma.rn.f32 	%f210, %f203, 0f32A57060, %f209;
	mov.b32 	%r61, %f206;
	shl.b32 	%r62, %r61, 23;
	mov.b32 	%f211, %r62;
	ex2.approx.ftz.f32 	%f212, %f210;
	fma.rn.f32 	%f213, %f212, %f211, %f201;
	ld.global.f32 	%f214, [%rd38+8];
	sub.f32 	%f215, %f214, %f298;
	fma.rn.f32 	%f216, %f215, 0f3BBB989D, 0f3F000000;
	cvt.sat.f32.f32 	%f217, %f216;
	fma.rm.f32 	%f218, %f217, %f193, %f192;
	add.f32 	%f219, %f218, 0fCB40007F;
	neg.f32 	%f220, %f219;
	fma.rn.f32 	%f221, %f215, 0f3FB8AA3B, %f220;
	fma.rn.f32 	%f222, %f215, 0f32A57060, %f221;
	mov.b32 	%r63, %f218;
	shl.b32 	%r64, %r63, 23;
	mov.b32 	%f223, %r64;
	ex2.approx.ftz.f32 	%f224, %f222;
	fma.rn.f32 	%f225, %f224, %f223, %f213;
	ld.global.f32 	%f226, [%rd38+12];
	sub.f32 	%f227, %f226, %f298;
	fma.rn.f32 	%f228, %f227, 0f3BBB989D, 0f3F000000;
	cvt.sat.f32.f32 	%f229, %f228;
	fma.rm.f32 	%f230, %f229, %f193, %f192;
	add.f32 	%f231, %f230, 0fCB40007F;
	neg.f32 	%f232, %f231;
	fma.rn.f32 	%f233, %f227, 0f3FB8AA3B, %f232;
	fma.rn.f32 	%f234, %f227, 0f32A57060, %f233;
	mov.b32 	%r65, %f230;
	shl.b32 	%r66, %r65, 23;
	mov.b32 	%f235, %r66;
	ex2.approx.ftz.f32 	%f236, %f234;
	fma.rn.f32 	%f307, %f236, %f235, %f225;
	add.s32 	%r85, %r85, 4;
$L__BB1_21:
	setp.eq.s32 	%p18, %r25, 0;
	@%p18 bra 	$L__BB1_26;
	setp.eq.s32 	%p19, %r25, 1;
	@%p19 bra 	$L__BB1_24;
	add.s32 	%r67, %r85, %r3;
	mul.wide.u32 	%rd39, %r67, 4;
	add.s64 	%rd40, %rd1, %rd39;
	ld.global.f32 	%f238, [%rd40];
	sub.f32 	%f239, %f238, %f298;
	fma.rn.f32 	%f240, %f239, 0f3BBB989D, 0f3F000000;
	cvt.sat.f32.f32 	%f241, %f240;
	mov.f32 	%f242, 0f4B400001;
	mov.f32 	%f243, 0f437C0000;
	fma.rm.f32 	%f244, %f241, %f243, %f242;
	add.f32 	%f245, %f244, 0fCB40007F;
	neg.f32 	%f246, %f245;
	fma.rn.f32 	%f247, %f239, 0f3FB8AA3B, %f246;
	fma.rn.f32 	%f248, %f239, 0f32A57060, %f247;
	mov.b32 	%r68, %f244;
	shl.b32 	%r69, %r68, 23;
	mov.b32 	%f249, %r69;
	ex2.approx.ftz.f32 	%f250, %f248;
	fma.rn.f32 	%f251, %f250, %f249, %f307;
	cvt.u64.u32 	%rd41, %r3;
	cvt.u64.u32 	%rd42, %r85;
	add.s64 	%rd43, %rd42, %rd41;
	shl.b64 	%rd44, %rd43, 2;
	add.s64 	%rd45, %rd1, %rd44;
	ld.global.f32 	%f252, [%rd45+4];
	sub.f32 	%f253, %f252, %f298;
	fma.rn.f32 	%f254, %f253, 0f3BBB989D, 0f3F000000;
	cvt.sat.f32.f32 	%f255, %f254;
	fma.rm.f32 	%f256, %f255, %f243, %f242;
	add.f32 	%f257, %f256, 0fCB40007F;
	neg.f32 	%f258, %f257;
	fma.rn.f32 	%f259, %f253, 0f3FB8AA3B, %f258;
	fma.rn.f32 	%f260, %f253, 0f32A57060, %f259;
	mov.b32 	%r70, %f256;
	shl.b32 	%r71, %r70, 23;
	mov.b32 	%f261, %r71;
	ex2.approx.ftz.f32 	%f262, %f260;
	fma.rn.f32 	%f307, %f262, %f261, %f251;
	add.s32 	%r85, %r85, 2;
$L__BB1_24:
	and.b32  	%r72, %r30, 1;
	setp.eq.b32 	%p20, %r72, 1;
	not.pred 	%p21, %p20;
	@%p21 bra 	$L__BB1_26;
	add.s32 	%r73, %r85, %r3;
	mul.wide.u32 	%rd46, %r73, 4;
	add.s64 	%rd47, %rd1, %rd46;
	ld.global.f32 	%f263, [%rd47];
	sub.f32 	%f264, %f263, %f298;
	fma.rn.f32 	%f265, %f264, 0f3BBB989D, 0f3F000000;
	cvt.sat.f32.f32 	%f266, %f265;
	mov.f32 	%f267, 0f4B400001;
	mov.f32 	%f268, 0f437C0000;
	fma.rm.f32 	%f269, %f266, %f268, %f267;
	add.f32 	%f270, %f269, 0fCB40007F;
	neg.f32 	%f271, %f270;
	fma.rn.f32 	%f272, %f264, 0f3FB8AA3B, %f271;
	fma.rn.f32 	%f273, %f264, 0f32A57060, %f272;
	mov.b32 	%r74, %f269;
	shl.b32 	%r75, %r74, 23;
	mov.b32 	%f274, %r75;
	ex2.approx.ftz.f32 	%f275, %f273;
	fma.rn.f32 	%f307, %f275, %f274, %f307;
$L__BB1_26:
	add.s32 	%r76, %r3, %r1;
	mul.wide.s32 	%rd48, %r76, 4;
	add.s64 	%rd49, %rd1, %rd48;
	ld.global.f32 	%f276, [%rd49];
	sub.f32 	%f277, %f276, %f298;
	fma.rn.f32 	%f278, %f277, 0f3BBB989D, 0f3F000000;
	cvt.sat.f32.f32 	%f279, %f278;
	mov.f32 	%f280, 0f4B400001;
	mov.f32 	%f281, 0f437C0000;
	fma.rm.f32 	%f282, %f279, %f281, %f280;
	add.f32 	%f283, %f282, 0fCB40007F;
	neg.f32 	%f284, %f283;
	fma.rn.f32 	%f285, %f277, 0f3FB8AA3B, %f284;
	fma.rn.f32 	%f286, %f277, 0f32A57060, %f285;
	mov.b32 	%r77, %f282;
	shl.b32 	%r78, %r77, 23;
	mov.b32 	%f287, %r78;
	ex2.approx.ftz.f32 	%f288, %f286;
	mul.f32 	%f289, %f288, %f287;
	cvta.to.global.u64 	%rd50, %rd11;
	add.s64 	%rd51, %rd50, %rd48;
	div.rn.f32 	%f290, %f289, %f307;
	st.global.f32 	[%rd51], %f290;
$L__BB1_27:
	ret;

}
	// .globl	_Z18linear_forward_gpuPfS_S_S_ii
.visible .entry _Z18linear_forward_gpuPfS_S_S_ii(
	.param .u64 .ptr .align 1 _Z18linear_forward_gpuPfS_S_S_ii_param_0,
	.param .u64 .ptr .align 1 _Z18linear_forward_gpuPfS_S_S_ii_param_1,
	.param .u64 .ptr .align 1 _Z18linear_forward_gpuPfS_S_S_ii_param_2,
	.param .u64 .ptr .align 1 _Z18linear_forward_gpuPfS_S_S_ii_param_3,
	.param .u32 _Z18linear_forward_gpuPfS_S_S_ii_param_4,
	.param .u32 _Z18linear_forward_gpuPfS_S_S_ii_param_5
)
{
	.reg .pred 	%p<13>;
	.reg .b32 	%r<40>;
	.reg .b32 	%f<55>;
	.reg .b64 	%rd<57>;

	ld.param.u64 	%rd9, [_Z18linear_forward_gpuPfS_S_S_ii_param_0];
	ld.param.u64 	%rd7, [_Z18linear_forward_gpuPfS_S_S_ii_param_1];
	ld.param.u64 	%rd10, [_Z18linear_forward_gpuPfS_S_S_ii_param_2];
	ld.param.u64 	%rd8, [_Z18linear_forward_gpuPfS_S_S_ii_param_3];
	ld.param.u32 	%r18, [_Z18linear_forward_gpuPfS_S_S_ii_param_4];
	ld.param.u32 	%r19, [_Z18linear_forward_gpuPfS_S_S_ii_param_5];
	cvta.to.global.u64 	%rd1, %rd10;
	cvta.to.global.u64 	%rd2, %rd9;
	mov.u32 	%r20, %ntid.x;
	mov.u32 	%r21, %ctaid.x;
	mov.u32 	%r22, %tid.x;
	mad.lo.s32 	%r1, %r20, %r21, %r22;
	mov.u32 	%r23, %ntid.y;
	mov.u32 	%r24, %ctaid.y;
	mov.u32 	%r25, %tid.y;
	mad.lo.s32 	%r2, %r23, %r24, %r25;
	setp.gt.u32 	%p1, %r2, 31;
	setp.ge.s32 	%p2, %r1, %r19;
	or.pred  	%p3, %p1, %p2;
	@%p3 bra 	$L__BB2_13;
	cvta.to.global.u64 	%rd11, %rd7;
	cvta.to.global.u64 	%rd12, %rd8;
	mad.lo.s32 	%r26, %r19, %r2, %r1;
	mul.wide.s32 	%rd13, %r1, 4;
	add.s64 	%rd14, %rd12, %rd13;
	ld.global.f32 	%f52, [%rd14];
	mul.wide.s32 	%rd15, %r26, 4;
	add.s64 	%rd3, %rd11, %rd15;
	st.global.f32 	[%rd3], %f52;
	setp.lt.s32 	%p4, %r18, 1;
	@%p4 bra 	$L__BB2_13;
	mul.lo.s32 	%r3, %r18, %r2;
	and.b32  	%r4, %r18, 7;
	setp.lt.u32 	%p5, %r18, 8;
	mov.b32 	%r38, 0;
	@%p5 bra 	$L__BB2_5;
	and.b32  	%r38, %r18, 2147483640;
	neg.s32 	%r36, %r38;
	shl.b32 	%r7, %r19, 3;
	mul.wide.u32 	%rd16, %r3, 4;
	add.s64 	%rd17, %rd16, %rd2;
	add.s64 	%rd56, %rd17, 16;
	mul.wide.s32 	%rd20, %r19, 4;
	mov.u32 	%r35, %r1;
$L__BB2_4:
	.pragma "nounroll";
	ld.global.f32 	%f9, [%rd56+-16];
	mul.wide.s32 	%rd18, %r35, 4;
	add.s64 	%rd19, %rd1, %rd18;
	ld.global.f32 	%f10, [%rd19];
	fma.rn.f32 	%f11, %f9, %f10, %f52;
	st.global.f32 	[%rd3], %f11;
	ld.global.f32 	%f12, [%rd56+-12];
	add.s64 	%rd21, %rd19, %rd20;
	ld.global.f32 	%f13, [%rd21];
	fma.rn.f32 	%f14, %f12, %f13, %f11;
	st.global.f32 	[%rd3], %f14;
	ld.global.f32 	%f15, [%rd56+-8];
	add.s64 	%rd22, %rd21, %rd20;
	ld.global.f32 	%f16, [%rd22];
	fma.rn.f32 	%f17, %f15, %f16, %f14;
	st.global.f32 	[%rd3], %f17;
	ld.global.f32 	%f18, [%rd56+-4];
	add.s64 	%rd23, %rd22, %rd20;
	ld.global.f32 	%f19, [%rd23];
	fma.rn.f32 	%f20, %f18, %f19, %f17;
	st.global.f32 	[%rd3], %f20;
	ld.global.f32 	%f21, [%rd56];
	add.s64 	%rd24, %rd23, %rd20;
	ld.global.f32 	%f22, [%rd24];
	fma.rn.f32 	%f23, %f21, %f22, %f20;
	st.global.f32 	[%rd3], %f23;
	ld.global.f32 	%f24, [%rd56+4];
	add.s64 	%rd25, %rd24, %rd20;
	ld.global.f32 	%f25, [%rd25];
	fma.rn.f32 	%f26, %f24, %f25, %f23;
	st.global.f32 	[%rd3], %f26;
	ld.global.f32 	%f27, [%rd56+8];
	add.s64 	%rd26, %rd25, %rd20;
	ld.global.f32 	%f28, [%rd26];
	fma.rn.f32 	%f29, %f27, %f28, %f26;
	st.global.f32 	[%rd3], %f29;
	ld.global.f32 	%f30, [%rd56+12];
	add.s64 	%rd27, %rd26, %rd20;
	ld.global.f32 	%f31, [%rd27];
	fma.rn.f32 	%f52, %f30, %f31, %f29;
	st.global.f32 	[%rd3], %f52;
	add.s32 	%r36, %r36, 8;
	add.s32 	%r35, %r35, %r7;
	add.s64 	%rd56, %rd56, 32;
	setp.ne.s32 	%p6, %r36, 0;
	@%p6 bra 	$L__BB2_4;
$L__BB2_5:
	setp.eq.s32 	%p7, %r4, 0;
	@%p7 bra 	$L__BB2_13;
	and.b32  	%r13, %r18, 3;
	setp.lt.u32 	%p8, %r4, 4;
	@%p8 bra 	$L__BB2_8;
	add.s32 	%r28, %r38, %r3;
	mad.lo.s32 	%r29, %r38, %r19, %r1;
	mul.wide.u32 	%rd28, %r28, 4;
	add.s64 	%rd29, %rd2, %rd28;
	ld.global.f32 	%f32, [%rd29];
	mul.wide.s32 	%rd30, %r29, 4;
	add.s64 	%rd31, %rd1, %rd30;
	ld.global.f32 	%f33, [%rd31];
	fma.rn.f32 	%f34, %f32, %f33, %f52;
	st.global.f32 	[%rd3], %f34;
	cvt.u64.u32 	%rd32, %r3;
	cvt.u64.u32 	%rd33, %r38;
	add.s64 	%rd34, %rd33, %rd32;
	shl.b64 	%rd35, %rd34, 2;
	add.s64 	%rd36, %rd2, %rd35;
	ld.global.f32 	%f35, [%rd36+4];
	mul.wide.s32 	%rd37, %r19, 4;
	add.s64 	%rd38, %rd31, %rd37;
	ld.global.f32 	%f36, [%rd38];
	fma.rn.f32 	%f37, %f35, %f36, %f34;
	st.global.f32 	[%rd3], %f37;
	ld.global.f32 	%f38, [%rd36+8];
	add.s64 	%rd39, %rd38, %rd37;
	ld.global.f32 	%f39, [%rd39];
	fma.rn.f32 	%f40, %f38, %f39, %f37;
	st.global.f32 	[%rd3], %f40;
	ld.global.f32 	%f41, [%rd36+12];
	add.s64 	%rd40, %rd39, %rd37;
	ld.global.f32 	%f42, [%rd40];
	fma.rn.f32 	%f52, %f41, %f42, %f40;
	st.global.f32 	[%rd3], %f52;
	add.s32 	%r38, %r38, 4;
$L__BB2_8:
	setp.eq.s32 	%p9, %r13, 0;
	@%p9 bra 	$L__BB2_13;
	setp.eq.s32 	%p10, %r13, 1;
	@%p10 bra 	$L__BB2_11;
	add.s32 	%r30, %r38, %r3;
	mad.lo.s32 	%r31, %r38, %r19, %r1;
	mul.wide.u32 	%rd41, %r30, 4;
	add.s64 	%rd42, %rd2, %rd41;
	ld.global.f32 	%f43, [%rd42];
	mul.wide.s32 	%rd43, %r31, 4;
	add.s64 	%rd44, %rd1, %rd43;
	ld.global.f32 	%f44, [%rd44];
	fma.rn.f32 	%f45, %f43, %f44, %f52;
	st.global.f32 	[%rd3], %f45;
	cvt.u64.u32 	%rd45, %r3;
	cvt.u64.u32 	%rd46, %r38;
	add.s64 	%rd47, %rd46, %rd45;
	shl.b64 	%rd48, %rd47, 2;
	add.s64 	%rd49, %rd2, %rd48;
	ld.global.f32 	%f46, [%rd49+4];
	mul.wide.s32 	%rd50, %r19, 4;
	add.s64 	%rd51, %rd44, %rd50;
	ld.global.f32 	%f47, [%rd51];
	fma.rn.f32 	%f52, %f46, %f47, %f45;
	st.global.f32 	[%rd3], %f52;
	add.s32 	%r38, %r38, 2;
$L__BB2_11:
	and.b32  	%r32, %r18, 1;
	setp.eq.b32 	%p11, %r32, 1;
	not.pred 	%p12, %p11;
	@%p12 bra 	$L__BB2_13;
	add.s32 	%r33, %r38, %r3;
	mad.lo.s32 	%r34, %r38, %r19, %r1;
	mul.wide.u32 	%rd52, %r33, 4;
	add.s64 	%rd53, %rd2, %rd52;
	ld.global.f32 	%f48, [%rd53];
	mul.wide.s32 	%rd54, %r34, 4;
	add.s64 	%rd55, %rd1, %rd54;
	ld.global.f32 	%f49, [%rd55];
	fma.rn.f32 	%f50, %f48, %f49, %f52;
	st.global.f32 	[%rd3], %f50;
$L__BB2_13:
	ret;

}
	// .globl	_Z19linear_backprop_gpuPfS_S_ii
.visible .entry _Z19linear_backprop_gpuPfS_S_ii(
	.param .u64 .ptr .align 1 _Z19linear_backprop_gpuPfS_S_ii_param_0,
	.param .u64 .ptr .align 1 _Z19linear_backprop_gpuPfS_S_ii_param_1,
	.param .u64 .ptr .align 1 _Z19linear_backprop_gpuPfS_S_ii_param_2,
	.param .u32 _Z19linear_backprop_gpuPfS_S_ii_param_3,
	.param .u32 _Z19linear_backprop_gpuPfS_S_ii_param_4
)
{
	.reg .pred 	%p<13>;
	.reg .b32 	%r<40>;
	.reg .b32 	%f<61>;
	.reg .b64 	%rd<53>;

	ld.param.u64 	%rd7, [_Z19linear_backprop_gpuPfS_S_ii_param_0];
	ld.param.u64 	%rd8, [_Z19linear_backprop_gpuPfS_S_ii_param_1];
	ld.param.u64 	%rd9, [_Z19linear_backprop_gpuPfS_S_ii_param_2];
	ld.param.u32 	%r18, [_Z19linear_backprop_gpuPfS_S_ii_param_3];
	ld.param.u32 	%r19, [_Z19linear_backprop_gpuPfS_S_ii_param_4];
	cvta.to.global.u64 	%rd1, %rd8;
	cvta.to.global.u64 	%rd2, %rd9;
	mov.u32 	%r20, %ntid.x;
	mov.u32 	%r21, %ctaid.x;
	mov.u32 	%r22, %tid.x;
	mad.lo.s32 	%r1, %r20, %r21, %r22;
	mov.u32 	%r23, %ntid.y;
	mov.u32 	%r24, %ctaid.y;
	mov.u32 	%r25, %tid.y;
	mad.lo.s32 	%r2, %r23, %r24, %r25;
	setp.gt.u32 	%p1, %r2, 31;
	setp.ge.s32 	%p2, %r1, %r19;
	or.pred  	%p3, %p1, %p2;
	@%p3 bra 	$L__BB3_13;
	setp.lt.s32 	%p4, %r18, 1;
	@%p4 bra 	$L__BB3_13;
	mul.lo.s32 	%r3, %r18, %r2;
	mad.lo.s32 	%r27, %r19, %r2, %r1;
	cvta.to.global.u64 	%rd10, %rd7;
	mul.wide.s32 	%rd11, %r27, 4;
	add.s64 	%rd3, %rd10, %rd11;
	and.b32  	%r4, %r18, 7;
	setp.lt.u32 	%p5, %r18, 8;
	mov.b32 	%r38, 0;
	@%p5 bra 	$L__BB3_5;
	and.b32  	%r38, %r18, 2147483640;
	neg.s32 	%r36, %r38;
	shl.b32 	%r7, %r19, 3;
	mul.wide.u32 	%rd12, %r3, 4;
	add.s64 	%rd13, %rd12, %rd1;
	add.s64 	%rd52, %rd13, 16;
	mul.wide.s32 	%rd16, %r19, 4;
	mov.u32 	%r35, %r1;
$L__BB3_4:
	.pragma "nounroll";
	mul.wide.s32 	%rd14, %r35, 4;
	add.s64 	%rd15, %rd2, %rd14;
	ld.global.f32 	%f1, [%rd15];
	ld.global.f32 	%f2, [%rd3];
	mul.f32 	%f3, %f1, %f2;
	atom.global.add.f32 	%f4, [%rd52+-16], %f3;
	add.s64 	%rd17, %rd15, %rd16;
	ld.global.f32 	%f5, [%rd17];
	ld.global.f32 	%f6, [%rd3];
	mul.f32 	%f7, %f5, %f6;
	atom.global.add.f32 	%f8, [%rd52+-12], %f7;
	add.s64 	%rd18, %rd17, %rd16;
	ld.global.f32 	%f9, [%rd18];
	ld.global.f32 	%f10, [%rd3];
	mul.f32 	%f11, %f9, %f10;
	atom.global.add.f32 	%f12, [%rd52+-8], %f11;
	add.s64 	%rd19, %rd18, %rd16;
	ld.global.f32 	%f13, [%rd19];
	ld.global.f32 	%f14, [%rd3];
	mul.f32 	%f15, %f13, %f14;
	atom.global.add.f32 	%f16, [%rd52+-4], %f15;
	add.s64 	%rd20, %rd19, %rd16;
	ld.global.f32 	%f17, [%rd20];
	ld.global.f32 	%f18, [%rd3];
	mul.f32 	%f19, %f17, %f18;
	atom.global.add.f32 	%f20, [%rd52], %f19;
	add.s64 	%rd21, %rd20, %rd16;
	ld.global.f32 	%f21, [%rd21];
	ld.global.f32 	%f22, [%rd3];
	mul.f32 	%f23, %f21, %f22;
	atom.global.add.f32 	%f24, [%rd52+4], %f23;
	add.s64 	%rd22, %rd21, %rd16;
	ld.global.f32 	%f25, [%rd22];
	ld.global.f32 	%f26, [%rd3];
	mul.f32 	%f27, %f25, %f26;
	atom.global.add.f32 	%f28, [%rd52+8], %f27;
	add.s64 	%rd23, %rd22, %rd16;
	ld.global.f32 	%f29, [%rd23];
	ld.global.f32 	%f30, [%rd3];
	mul.f32 	%f31, %f29, %f30;
	atom.global.add.f32 	%f32, [%rd52+12], %f31;
	add.s32 	%r36, %r36, 8;
	add.s32 	%r35, %r35, %r7;
	add.s64 	%rd52, %rd52, 32;
	setp.ne.s32 	%p6, %r36, 0;
	@%p6 bra 	$L__BB3_4;
$L__BB3_5:
	setp.eq.s32 	%p7, %r4, 0;
	@%p7 bra 	$L__BB3_13;
	and.b32  	%r13, %r18, 3;
	setp.lt.u32 	%p8, %r4, 4;
	@%p8 bra 	$L__BB3_8;
	add.s32 	%r28, %r38, %r3;
	mad.lo.s32 	%r29, %r38, %r19, %r1;
	mul.wide.u32 	%rd24, %r28, 4;
	add.s64 	%rd25, %rd1, %rd24;
	mul.wide.s32 	%rd26, %r29, 4;
	add.s64 	%rd27, %rd2, %rd26;
	ld.global.f32 	%f33, [%rd27];
	ld.global.f32 	%f34, [%rd3];
	mul.f32 	%f35, %f33, %f34;
	atom.global.add.f32 	%f36, [%rd25], %f35;
	cvt.u64.u32 	%rd28, %r3;
	cvt.u64.u32 	%rd29, %r38;
	add.s64 	%rd30, %rd29, %rd28;
	shl.b64 	%rd31, %rd30, 2;
	add.s64 	%rd32, %rd1, %rd31;
	mul.wide.s32 	%rd33, %r19, 4;
	add.s64 	%rd34, %rd27, %rd33;
	ld.global.f32 	%f37, [%rd34];
	ld.global.f32 	%f38, [%rd3];
	mul.f32 	%f39, %f37, %f38;
	atom.global.add.f32 	%f40, [%rd32+4], %f39;
	add.s64 	%rd35, %rd34, %rd33;
	ld.global.f32 	%f41, [%rd35];
	ld.global.f32 	%f42, [%rd3];
	mul.f32 	%f43, %f41, %f42;
	atom.global.add.f32 	%f44, [%rd32+8], %f43;
	add.s64 	%rd36, %rd35, %rd33;
	ld.global.f32 	%f45, [%rd36];
	ld.global.f32 	%f46, [%rd3];
	mul.f32 	%f47, %f45, %f46;
	atom.global.add.f32 	%f48, [%rd32+12], %f47;
	add.s32 	%r38, %r38, 4;
$L__BB3_8:
	setp.eq.s32 	%p9, %r13, 0;
	@%p9 bra 	$L__BB3_13;
	setp.eq.s32 	%p10, %r13, 1;
	@%p10 bra 	$L__BB3_11;
	add.s32 	%r30, %r38, %r3;
	mad.lo.s32 	%r31, %r38, %r19, %r1;
	mul.wide.u32 	%rd37, %r30, 4;
	add.s64 	%rd38, %rd1, %rd37;
	mul.wide.s32 	%rd39, %r31, 4;
	add.s64 	%rd40, %rd2, %rd39;
	ld.global.f32 	%f49, [%rd40];
	ld.global.f32 	%f50, [%rd3];
	mul.f32 	%f51, %f49, %f50;
	atom.global.add.f32 	%f52, [%rd38], %f51;
	cvt.u64.u32 	%rd41, %r3;
	cvt.u64.u32 	%rd42, %r38;
	add.s64 	%rd43, %rd42, %rd41;
	shl.b64 	%rd44, %rd43, 2;
	add.s64 	%rd45, %rd1, %rd44;
	mul.wide.s32 	%rd46, %r19, 4;
	add.s64 	%rd47, %rd40, %rd46;
	ld.global.f32 	%f53, [%rd47];
	ld.global.f32 	%f54, [%rd3];
	mul.f32 	%f55, %f53, %f54;
	atom.global.add.f32 	%f56, [%rd45+4], %f55;
	add.s32 	%r38, %r38, 2;
$L__BB3_11:
	and.b32  	%r32, %r18, 1;
	setp.eq.b32 	%p11, %r32, 1;
	not.pred 	%p12, %p11;
	@%p12 bra 	$L__BB3_13;
	add.s32 	%r33, %r38, %r3;
	mad.lo.s32 	%r34, %r38, %r19, %r1;
	mul.wide.u32 	%rd48, %r33, 4;
	add.s64 	%rd49, %rd1, %rd48;
	mul.wide.s32 	%rd50, %r34, 4;
	add.s64 	%rd51, %rd2, %rd50;
	ld.global.f32 	%f57, [%rd51];
	ld.global.f32 	%f58, [%rd3];
	mul.f32 	%f59, %f57, %f58;
	atom.global.add.f32 	%f60, [%rd49], %f59;
$L__BB3_13:
	ret;

}
	// .globl	_Z17linear_update_gpuPfS_S_S_iif
.visible .entry _Z17linear_update_gpuPfS_S_S_iif(
	.param .u64 .ptr .align 1 _Z17linear_update_gpuPfS_S_S_iif_param_0,
	.param .u64 .ptr .align 1 _Z17linear_update_gpuPfS_S_S_iif_param_1,
	.param .u64 .ptr .align 1 _Z17linear_update_gpuPfS_S_S_iif_param_2,
	.param .u64 .ptr .align 1 _Z17linear_update_gpuPfS_S_S_iif_param_3,
	.param .u32 _Z17linear_update_gpuPfS_S_S_iif_param_4,
	.param .u32 _Z17linear_update_gpuPfS_S_S_iif_param_5,
	.param .f32 _Z17linear_update_gpuPfS_S_S_iif_param_6
)
{
	.reg .pred 	%p<13>;
	.reg .b32 	%r<40>;
	.reg .b32 	%f<81>;
	.reg .b64 	%rd<57>;

	ld.param.u64 	%rd9, [_Z17linear_update_gpuPfS_S_S_iif_param_0];
	ld.param.u64 	%rd7, [_Z17linear_update_gpuPfS_S_S_iif_param_1];
	ld.param.u64 	%rd10, [_Z17linear_update_gpuPfS_S_S_iif_param_2];
	ld.param.u64 	%rd8, [_Z17linear_update_gpuPfS_S_S_iif_param_3];
	ld.param.u32 	%r18, [_Z17linear_update_gpuPfS_S_S_iif_param_4];
	ld.param.u32 	%r19, [_Z17linear_update_gpuPfS_S_S_iif_param_5];
	ld.param.f32 	%f2, [_Z17linear_update_gpuPfS_S_S_iif_param_6];
	cvta.to.global.u64 	%rd1, %rd10;
	cvta.to.global.u64 	%rd2, %rd9;
	mov.u32 	%r20, %ntid.x;
	mov.u32 	%r21, %ctaid.x;
	mov.u32 	%r22, %tid.x;
	mad.lo.s32 	%r1, %r20, %r21, %r22;
	mov.u32 	%r23, %ntid.y;
	mov.u32 	%r24, %ctaid.y;
	mov.u32 	%r25, %tid.y;
	mad.lo.s32 	%r2, %r23, %r24, %r25;
	setp.gt.u32 	%p1, %r2, 31;
	setp.ge.s32 	%p2, %r1, %r19;
	or.pred  	%p3, %p1, %p2;
	@%p3 bra 	$L__BB4_13;
	cvta.to.global.u64 	%rd11, %rd7;
	cvta.to.global.u64 	%rd12, %rd8;
	mad.lo.s32 	%r26, %r19, %r2, %r1;
	mul.wide.s32 	%rd13, %r1, 4;
	add.s64 	%rd14, %rd12, %rd13;
	mul.f32 	%f1, %f2, 0fBD000000;
	mul.wide.s32 	%rd15, %r26, 4;
	add.s64 	%rd3, %rd11, %rd15;
	ld.global.f32 	%f3, [%rd3];
	mul.f32 	%f4, %f1, %f3;
	atom.global.add.f32 	%f5, [%rd14], %f4;
	setp.lt.s32 	%p4, %r18, 1;
	@%p4 bra 	$L__BB4_13;
	mul.lo.s32 	%r3, %r18, %r2;
	and.b32  	%r4, %r18, 7;
	setp.lt.u32 	%p5, %r18, 8;
	mov.b32 	%r38, 0;
	@%p5 bra 	$L__BB4_5;
	and.b32  	%r38, %r18, 2147483640;
	neg.s32 	%r36, %r38;
	shl.b32 	%r7, %r19, 3;
	mul.wide.u32 	%rd16, %r3, 4;
	add.s64 	%rd17, %rd16, %rd2;
	add.s64 	%rd56, %rd17, 16;
	mul.wide.s32 	%rd20, %r19, 4;
	mov.u32 	%r35, %r1;
$L__BB4_4:
	.pragma "nounroll";
	mul.wide.s32 	%rd18, %r35, 4;
	add.s64 	%rd19, %rd1, %rd18;
	ld.global.f32 	%f6, [%rd56+-16];
	mul.f32 	%f7, %f1, %f6;
	ld.global.f32 	%f8, [%rd3];
	mul.f32 	%f9, %f7, %f8;
	atom.global.add.f32 	%f10, [%rd19], %f9;
	add.s64 	%rd21, %rd19, %rd20;
	ld.global.f32 	%f11, [%rd56+-12];
	mul.f32 	%f12, %f1, %f11;
	ld.global.f32 	%f13, [%rd3];
	mul.f32 	%f14, %f12, %f13;
	atom.global.add.f32 	%f15, [%rd21], %f14;
	add.s64 	%rd22, %rd21, %rd20;
	ld.global.f32 	%f16, [%rd56+-8];
	mul.f32 	%f17, %f1, %f16;
	ld.global.f32 	%f18, [%rd3];
	mul.f32 	%f19, %f17, %f18;
	atom.global.add.f32 	%f20, [%rd22], %f19;
	add.s64 	%rd23, %rd22, %rd20;
	ld.global.f32 	%f21, [%rd56+-4];
	mul.f32 	%f22, %f1, %f21;
	ld.global.f32 	%f23, [%rd3];
	mul.f32 	%f24, %f22, %f23;
	atom.global.add.f32 	%f25, [%rd23], %f24;
	add.s64 	%rd24, %rd23, %rd20;
	ld.global.f32 	%f26, [%rd56];
	mul.f32 	%f27, %f1, %f26;
	ld.global.f32 	%f28, [%rd3];
	mul.f32 	%f29, %f27, %f28;
	atom.global.add.f32 	%f30, [%rd24], %f29;
	add.s64 	%rd25, %rd24, %rd20;
	ld.global.f32 	%f31, [%rd56+4];
	mul.f32 	%f32, %f1, %f31;
	ld.global.f32 	%f33, [%rd3];
	mul.f32 	%f34, %f32, %f33;
	atom.global.add.f32 	%f35, [%rd25], %f34;
	add.s64 	%rd26, %rd25, %rd20;
	ld.global.f32 	%f36, [%rd56+8];
	mul.f32 	%f37, %f1, %f36;
	ld.global.f32 	%f38, [%rd3];
	mul.f32 	%f39, %f37, %f38;
	atom.global.add.f32 	%f40, [%rd26], %f39;
	add.s64 	%rd27, %rd26, %rd20;
	ld.global.f32 	%f41, [%rd56+12];
	mul.f32 	%f42, %f1, %f41;
	ld.global.f32 	%f43, [%rd3];
	mul.f32 	%f44, %f42, %f43;
	atom.global.add.f32 	%f45, [%rd27], %f44;
	add.s32 	%r36, %r36, 8;
	add.s32 	%r35, %r35, %r7;
	add.s64 	%rd56, %rd56, 32;
	setp.ne.s32 	%p6, %r36, 0;
	@%p6 bra 	$L__BB4_4;
$L__BB4_5:
	setp.eq.s32 	%p7, %r4, 0;
	@%p7 bra 	$L__BB4_13;
	and.b32  	%r13, %r18, 3;
	setp.lt.u32 	%p8, %r4, 4;
	@%p8 bra 	$L__BB4_8;
	add.s32 	%r28, %r38, %r3;
	mad.lo.s32 	%r29, %r38, %r19, %r1;
	mul.wide.s32 	%rd28, %r29, 4;
	add.s64 	%rd29, %rd1, %rd28;
	mul.wide.u32 	%rd30, %r28, 4;
	add.s64 	%rd31, %rd2, %rd30;
	ld.global.f32 	%f46, [%rd31];
	mul.f32 	%f47, %f1, %f46;
	ld.global.f32 	%f48, [%rd3];
	mul.f32 	%f49, %f47, %f48;
	atom.global.add.f32 	%f50, [%rd29], %f49;
	mul.wide.s32 	%rd32, %r19, 4;
	add.s64 	%rd33, %rd29, %rd32;
	cvt.u64.u32 	%rd34, %r3;
	cvt.u64.u32 	%rd35, %r38;
	add.s64 	%rd36, %rd35, %rd34;
	shl.b64 	%rd37, %rd36, 2;
	add.s64 	%rd38, %rd2, %rd37;
	ld.global.f32 	%f51, [%rd38+4];
	mul.f32 	%f52, %f1, %f51;
	ld.global.f32 	%f53, [%rd3];
	mul.f32 	%f54, %f52, %f53;
	atom.global.add.f32 	%f55, [%rd33], %f54;
	add.s64 	%rd39, %rd33, %rd32;
	ld.global.f32 	%f56, [%rd38+8];
	mul.f32 	%f57, %f1, %f56;
	ld.global.f32 	%f58, [%rd3];
	mul.f32 	%f59, %f57, %f58;
	atom.global.add.f32 	%f60, [%rd39], %f59;
	add.s64 	%rd40, %rd39, %rd32;
	ld.global.f32 	%f61, [%rd38+12];
	mul.f32 	%f62, %f1, %f61;
	ld.global.f32 	%f63, [%rd3];
	mul.f32 	%f64, %f62, %f63;
	atom.global.add.f32 	%f65, [%rd40], %f64;
	add.s32 	%r38, %r38, 4;
$L__BB4_8:
	setp.eq.s32 	%p9, %r13, 0;
	@%p9 bra 	$L__BB4_13;
	setp.eq.s32 	%p10, %r13, 1;
	@%p10 bra 	$L__BB4_11;
	add.s32 	%r30, %r38, %r3;
	mad.lo.s32 	%r31, %r38, %r19, %r1;
	mul.wide.s32 	%rd41, %r31, 4;
	add.s64 	%rd42, %rd1, %rd41;
	mul.wide.u32 	%rd43, %r30, 4;
	add.s64 	%rd44, %rd2, %rd43;
	ld.global.f32 	%f66, [%rd44];
	mul.f32 	%f67, %f1, %f66;
	ld.global.f32 	%f68, [%rd3];
	mul.f32 	%f69, %f67, %f68;
	atom.global.add.f32 	%f70, [%rd42], %f69;
	mul.wide.s32 	%rd45, %r19, 4;
	add.s64 	%rd46, %rd42, %rd45;
	cvt.u64.u32 	%rd47, %r3;
	cvt.u64.u32 	%rd48, %r38;
	add.s64 	%rd49, %rd48, %rd47;
	shl.b64 	%rd50, %rd49, 2;
	add.s64 	%rd51, %rd2, %rd50;
	ld.global.f32 	%f71, [%rd51+4];
	mul.f32 	%f72, %f1, %f71;
	ld.global.f32 	%f73, [%rd3];
	mul.f32 	%f74, %f72, %f73;
	atom.global.add.f32 	%f75, [%rd46], %f74;
	add.s32 	%r38, %r38, 2;
$L__BB4_11:
	and.b32  	%r32, %r18, 1;
	setp.eq.b32 	%p11, %r32, 1;
	not.pred 	%p12, %p11;
	@%p12 bra 	$L__BB4_13;
	add.s32 	%r33, %r38, %r3;
	mad.lo.s32 	%r34, %r38, %r19, %r1;
	mul.wide.s32 	%rd52, %r34, 4;
	add.s64 	%rd53, %rd1, %rd52;
	mul.wide.u32 	%rd54, %r33, 4;
	add.s64 	%rd55, %rd2, %rd54;
	ld.global.f32 	%f76, [%rd55];
	mul.f32 	%f77, %f1, %f76;
	ld.global.f32 	%f78, [%rd3];
	mul.f32 	%f79, %f77, %f78;
	atom.global.add.f32 	%f80, [%rd53], %f79;
$L__BB4_13:
	ret;

}
	// .globl	_Z16relu_forward_gpuPfS_i
.visible .entry _Z16relu_forward_gpuPfS_i(
	.param .u64 .ptr .align 1 _Z16relu_forward_gpuPfS_i_param_0,
	.param .u64 .ptr .align 1 _Z16relu_forward_gpuPfS_i_param_1,
	.param .u32 _Z16relu_forward_gpuPfS_i_param_2
)
{
	.reg .pred 	%p<2>;
	.reg .b32 	%r<7>;
	.reg .b32 	%f<4>;
	.reg .b64 	%rd<8>;
	.reg .b64 	%fd<3>;

	ld.param.u64 	%rd1, [_Z16relu_forward_gpuPfS_i_param_0];
	ld.param.u64 	%rd2, [_Z16relu_forward_gpuPfS_i_param_1];
	ld.param.u32 	%r2, [_Z16relu_forward_gpuPfS_i_param_2];
	mov.u32 	%r3, %ntid.x;
	mov.u32 	%r4, %ctaid.x;
	mov.u32 	%r5, %tid.x;
	mad.lo.s32 	%r1, %r3, %r4, %r5;
	shl.b32 	%r6, %r2, 5;
	setp.ge.s32 	%p1, %r1, %r6;
	@%p1 bra 	$L__BB5_2;
	cvta.to.global.u64 	%rd3, %rd1;
	cvta.to.global.u64 	%rd4, %rd2;
	mul.wide.s32 	%rd5, %r1, 4;
	add.s64 	%rd6, %rd3, %rd5;
	ld.global.f32 	%f1, [%rd6];
	cvt.f64.f32 	%fd1, %f1;
	mul.f64 	%fd2, %fd1, 0d3FC999999999999A;
	cvt.rn.f32.f64 	%f2, %fd2;
	max.f32 	%f3, %f2, %f1;
	add.s64 	%rd7, %rd4, %rd5;
	st.global.f32 	[%rd7], %f3;
$L__BB5_2:
	ret;

}
	// .globl	_Z17relu_backward_gpuPfS_S_i
.visible .entry _Z17relu_backward_gpuPfS_S_i(
	.param .u64 .ptr .align 1 _Z17relu_backward_gpuPfS_S_i_param_0,
	.param .u64 .ptr .align 1 _Z17relu_backward_gpuPfS_S_i_param_1,
	.param .u64 .ptr .align 1 _Z17relu_backward_gpuPfS_S_i_param_2,
	.param .u32 _Z17relu_backward_gpuPfS_S_i_param_3
)
{
	.reg .pred 	%p<3>;
	.reg .b32 	%r<7>;
	.reg .b32 	%f<5>;
	.reg .b64 	%rd<15>;
	.reg .b64 	%fd<3>;

	ld.param.u64 	%rd3, [_Z17relu_backward_gpuPfS_S_i_param_0];
	ld.param.u64 	%rd4, [_Z17relu_backward_gpuPfS_S_i_param_1];
	ld.param.u64 	%rd5, [_Z17relu_backward_gpuPfS_S_i_param_2];
	ld.param.u32 	%r2, [_Z17relu_backward_gpuPfS_S_i_param_3];
	cvta.to.global.u64 	%rd1, %rd5;
	cvta.to.global.u64 	%rd2, %rd4;
	mov.u32 	%r3, %ntid.x;
	mov.u32 	%r4, %ctaid.x;
	mov.u32 	%r5, %tid.x;
	mad.lo.s32 	%r1, %r3, %r4, %r5;
	shl.b32 	%r6, %r2, 5;
	setp.ge.s32 	%p1, %r1, %r6;
	@%p1 bra 	$L__BB6_4;
	cvta.to.global.u64 	%rd6, %rd3;
	mul.wide.s32 	%rd7, %r1, 4;
	add.s64 	%rd8, %rd6, %rd7;
	ld.global.f32 	%f1, [%rd8];
	setp.leu.f32 	%p2, %f1, 0f00000000;
	@%p2 bra 	$L__BB6_3;
	add.s64 	%rd13, %rd2, %rd7;
	ld.global.f32 	%f4, [%rd13];
	add.s64 	%rd14, %rd1, %rd7;
	st.global.f32 	[%rd14], %f4;
	bra.uni 	$L__BB6_4;
$L__BB6_3:
	add.s64 	%rd10, %rd2, %rd7;
	ld.global.f32 	%f2, [%rd10];
	cvt.f64.f32 	%fd1, %f2;
	mul.f64 	%fd2, %fd1, 0d3FC999999999999A;
	cvt.rn.f32.f64 	%f3, %fd2;
	add.s64 	%rd11, %rd1, %rd7;
	st.global.f32 	[%rd11], %f3;
$L__BB6_4:
	ret;

}


// ===== COMPILED SASS (sm_100) =====

	.target	sm_100

	.elftype	@"ET_EXEC"


//--------------------- .note.nv.tkinfo           --------------------------
	.section	.note.nv.tkinfo,"",@"SHT_NOTE"
	.sectionflags	@"SHF_NOTE_NV_TKINFO"
	.tkinfo
        /*0018*/ 	.word	0x00000002
        /*0030*/ 	.string	""
        /*0030*/ 	.string	"ptxas"
        /*0030*/ 	.string	"Cuda compilation tools, release 13.0, V13.0.88"
        /*0030*/ 	.string	"Build cuda_13.0.r13.0/compiler.36424714_0"
        /*0030*/ 	.string	"-arch sm_100 -m 64 "



//--------------------- .note.nv.cuinfo           --------------------------
	.section	.note.nv.cuinfo,"",@"SHT_NOTE"
	.sectionflags	@"SHF_NOTE_NV_CUINFO"
        /*0018*/ 	.short	0x0002
        /*001a*/ 	.short	0x0064
        /*001c*/ 	.short	0x0082
	.zero		2


//--------------------- .nv.info                  --------------------------
	.section	.nv.info,"",@"SHT_CUDA_INFO"
	.align	4


	//----- nvinfo : EIATTR_REGCOUNT
	.align		4
        /*0000*/ 	.byte	0x04, 0x2f
        /*0002*/ 	.short	(.L_1 - .L_0)
	.align		4
.L_0:
        /*0004*/ 	.word	index@(_Z23softmax_CE_backprop_gpuPfS_S_i)
        /*0008*/ 	.word	0x0000000c


	//----- nvinfo : EIATTR_FRAME_SIZE
	.align		4
.L_1:
        /*000c*/ 	.byte	0x04, 0x11
        /*000e*/ 	.short	(.L_3 - .L_2)
	.align		4
.L_2:
        /*0010*/ 	.word	index@(_Z23softmax_CE_backprop_gpuPfS_S_i)
        /*0014*/ 	.word	0x00000000


	//----- nvinfo : EIATTR_REGCOUNT
	.align		4
.L_3:
        /*0018*/ 	.byte	0x04, 0x2f
        /*001a*/ 	.short	(.L_5 - .L_4)
	.align		4
.L_4:
        /*001c*/ 	.word	index@(_Z19softmax_forward_gpuPfS_i)
        /*0020*/ 	.word	0x0000001f


	//----- nvinfo : EIATTR_FRAME_SIZE
	.align		4
.L_5:
        /*0024*/ 	.byte	0x04, 0x11
        /*0026*/ 	.short	(.L_7 - .L_6)
	.align		4
.L_6:
        /*0028*/ 	.word	index@($__internal_0_$__cuda_sm3x_div_rn_noftz_f32_slowpath)
        /*002c*/ 	.word	0x00000000


	//----- nvinfo : EIATTR_FRAME_SIZE
	.align		4
.L_7:
        /*0030*/ 	.byte	0x04, 0x11
        /*0032*/ 	.short	(.L_9 - .L_8)
	.align		4
.L_8:
        /*0034*/ 	.word	index@(_Z19softmax_forward_gpuPfS_i)
        /*0038*/ 	.word	0x00000000


	//----- nvinfo : EIATTR_REGCOUNT
	.align		4
.L_9:
        /*003c*/ 	.byte	0x04, 0x2f
        /*003e*/ 	.short	(.L_11 - .L_10)
	.align		4
.L_10:
        /*0040*/ 	.word	index@(_Z18linear_forward_gpuPfS_S_S_ii)
        /*0044*/ 	.word	0x0000001c


	//----- nvinfo : EIATTR_FRAME_SIZE
	.align		4
.L_11:
        /*0048*/ 	.byte	0x04, 0x11
        /*004a*/ 	.short	(.L_13 - .L_12)
	.align		4
.L_12:
        /*004c*/ 	.word	index@(_Z18linear_forward_gpuPfS_S_S_ii)
        /*0050*/ 	.word	0x00000000


	//----- nvinfo : EIATTR_REGCOUNT
	.align		4
.L_13:
        /*0054*/ 	.byte	0x04, 0x2f
        /*0056*/ 	.short	(.L_15 - .L_14)
	.align		4
.L_14:
        /*0058*/ 	.word	index@(_Z19linear_backprop_gpuPfS_S_ii)
        /*005c*/ 	.word	0x0000001a


	//----- nvinfo : EIATTR_FRAME_SIZE
	.align		4
.L_15:
        /*0060*/ 	.byte	0x04, 0x11
        /*0062*/ 	.short	(.L_17 - .L_16)
	.align		4
.L_16:
        /*0064*/ 	.word	index@(_Z19linear_backprop_gpuPfS_S_ii)
        /*0068*/ 	.word	0x00000000


	//----- nvinfo : EIATTR_REGCOUNT
	.align		4
.L_17:
        /*006c*/ 	.byte	0x04, 0x2f
        /*006e*/ 	.short	(.L_19 - .L_18)
	.align		4
.L_18:
        /*0070*/ 	.word	index@(_Z17linear_update_gpuPfS_S_S_iif)
        /*0074*/ 	.word	0x0000001c


	//----- nvinfo : EIATTR_FRAME_SIZE
	.align		4
.L_19:
        /*0078*/ 	.byte	0x04, 0x11
        /*007a*/ 	.short	(.L_21 - .L_20)
	.align		4
.L_20:
        /*007c*/ 	.word	index@(_Z17linear_update_gpuPfS_S_S_iif)
        /*0080*/ 	.word	0x00000000


	//----- nvinfo : EIATTR_REGCOUNT
	.align		4
.L_21:
        /*0084*/ 	.byte	0x04, 0x2f
        /*0086*/ 	.short	(.L_23 - .L_22)
	.align		4
.L_22:
        /*0088*/ 	.word	index@(_Z16relu_forward_gpuPfS_i)
        /*008c*/ 	.word	0x0000000c


	//----- nvinfo : EIATTR_FRAME_SIZE
	.align		4
.L_23:
        /*0090*/ 	.byte	0x04, 0x11
        /*0092*/ 	.short	(.L_25 - .L_24)
	.align		4
.L_24:
        /*0094*/ 	.word	index@(_Z16relu_forward_gpuPfS_i)
        /*0098*/ 	.word	0x00000000


	//----- nvinfo : EIATTR_REGCOUNT
	.align		4
.L_25:
        /*009c*/ 	.byte	0x04, 0x2f
        /*009e*/ 	.short	(.L_27 - .L_26)
	.align		4
.L_26:
        /*00a0*/ 	.word	index@(_Z17relu_backward_gpuPfS_S_i)
        /*00a4*/ 	.word	0x0000000c


	//----- nvinfo : EIATTR_FRAME_SIZE
	.align		4
.L_27:
        /*00a8*/ 	.byte	0x04, 0x11
        /*00aa*/ 	.short	(.L_29 - .L_28)
	.align		4
.L_28:
        /*00ac*/ 	.word	index@(_Z17relu_backward_gpuPfS_S_i)
        /*00b0*/ 	.word	0x00000000


	//----- nvinfo : EIATTR_MIN_STACK_SIZE
	.align		4
.L_29:
        /*00b4*/ 	.byte	0x04, 0x12
        /*00b6*/ 	.short	(.L_31 - .L_30)
	.align		4
.L_30:
        /*00b8*/ 	.word	index@(_Z17relu_backward_gpuPfS_S_i)
        /*00bc*/ 	.word	0x00000000


	//----- nvinfo : EIATTR_MIN_STACK_SIZE
	.align		4
.L_31:
        /*00c0*/ 	.byte	0x04, 0x12
        /*00c2*/ 	.short	(.L_33 - .L_32)
	.align		4
.L_32:
        /*00c4*/ 	.word	index@(_Z16relu_forward_gpuPfS_i)
        /*00c8*/ 	.word	0x00000000


	//----- nvinfo : EIATTR_MIN_STACK_SIZE
	.align		4
.L_33:
        /*00cc*/ 	.byte	0x04, 0x12
        /*00ce*/ 	.short	(.L_35 - .L_34)
	.align		4
.L_34:
        /*00d0*/ 	.word	index@(_Z17linear_update_gpuPfS_S_S_iif)
        /*00d4*/ 	.word	0x00000000


	//----- nvinfo : EIATTR_MIN_STACK_SIZE
	.align		4
.L_35:
        /*00d8*/ 	.byte	0x04, 0x12
        /*00da*/ 	.short	(.L_37 - .L_36)
	.align		4
.L_36:
        /*00dc*/ 	.word	index@(_Z19linear_backprop_gpuPfS_S_ii)
        /*00e0*/ 	.word	0x00000000


	//----- nvinfo : EIATTR_MIN_STACK_SIZE
	.align		4
.L_37:
        /*00e4*/ 	.byte	0x04, 0x12
        /*00e6*/ 	.short	(.L_39 - .L_38)
	.align		4
.L_38:
        /*00e8*/ 	.word	index@(_Z18linear_forward_gpuPfS_S_S_ii)
        /*00ec*/ 	.word	0x00000000


	//----- nvinfo : EIATTR_MIN_STACK_SIZE
	.align		4
.L_39:
        /*00f0*/ 	.byte	0x04, 0x12
        /*00f2*/ 	.short	(.L_41 - .L_40)
	.align		4
.L_40:
        /*00f4*/ 	.word	index@(_Z19softmax_forward_gpuPfS_i)
        /*00f8*/ 	.word	0x00000000


	//----- nvinfo : EIATTR_MIN_STACK_SIZE
	.align		4
.L_41:
        /*00fc*/ 	.byte	0x04, 0x12
        /*00fe*/ 	.short	(.L_43 - .L_42)
	.align		4
.L_42:
        /*0100*/ 	.word	index@(_Z23softmax_CE_backprop_gpuPfS_S_i)
        /*0104*/ 	.word	0x00000000
.L_43:


//--------------------- .nv.compat                --------------------------
	.section	.nv.compat,"",@"SHT_CUDA_COMPAT_INFO"
	.align	4
        /*0000*/ 	.byte	0x02, 0x09, 0x00, 0x00, 0x02, 0x02, 0x01, 0x00, 0x02, 0x05, 0x05, 0x00, 0x03, 0x07, 0x01, 0x01
        /*0010*/ 	.byte	0x02, 0x03, 0x00, 0x00, 0x02, 0x06, 0x01, 0x00, 0x04, 0x0b, 0x08, 0x00, 0x01, 0x00, 0x00, 0x00
        /*0020*/ 	.byte	0x00, 0x00, 0x00, 0x00


//--------------------- .nv.info._Z17relu_backward_gpuPfS_S_i --------------------------
	.section	.nv.info._Z17relu_backward_gpuPfS_S_i,"",@"SHT_CUDA_INFO"
	.sectionflags	@""
	.align	4


	//----- nvinfo : EIATTR_CUDA_API_VERSION
	.align		4
        /*0000*/ 	.byte	0x04, 0x37
        /*0002*/ 	.short	(.L_45 - .L_44)
.L_44:
        /*0004*/ 	.word	0x00000082


	//----- nvinfo : EIATTR_KPARAM_INFO
	.align		4
.L_45:
        /*0008*/ 	.byte	0x04, 0x17
        /*000a*/ 	.short	(.L_47 - .L_46)
.L_46:
        /*000c*/ 	.word	0x00000000
        /*0010*/ 	.short	0x0003
        /*0012*/ 	.short	0x0018
        /*0014*/ 	.byte	0x00, 0xf0, 0x11, 0x00


	//----- nvinfo : EIATTR_KPARAM_INFO
	.align		4
.L_47:
        /*0018*/ 	.byte	0x04, 0x17
        /*001a*/ 	.short	(.L_49 - .L_48)
.L_48:
        /*001c*/ 	.word	0x00000000
        /*0020*/ 	.short	0x0002
        /*0022*/ 	.short	0x0010
        /*0024*/ 	.byte	0x00, 0xf5, 0x21, 0x00


	//----- nvinfo : EIATTR_KPARAM_INFO
	.align		4
.L_49:
        /*0028*/ 	.byte	0x04, 0x17
        /*002a*/ 	.short	(.L_51 - .L_50)
.L_50:
        /*002c*/ 	.word	0x00000000
        /*0030*/ 	.short	0x0001
        /*0032*/ 	.short	0x0008
        /*0034*/ 	.byte	0x00, 0xf5, 0x21, 0x00


	//----- nvinfo : EIATTR_KPARAM_INFO
	.align		4
.L_51:
        /*0038*/ 	.byte	0x04, 0x17
        /*003a*/ 	.short	(.L_53 - .L_52)
.L_52:
        /*003c*/ 	.word	0x00000000
        /*0040*/ 	.short	0x0000
        /*0042*/ 	.short	0x0000
        /*0044*/ 	.byte	0x00, 0xf5, 0x21, 0x00


	//----- nvinfo : EIATTR_SPARSE_MMA_MASK
	.align		4
.L_53:
        /*0048*/ 	.byte	0x03, 0x50
        /*004a*/ 	.short	0x0000


	//----- nvinfo : EIATTR_MAXREG_COUNT
	.align		4
        /*004c*/ 	.byte	0x03, 0x1b
        /*004e*/ 	.short	0x00ff


	//----- nvinfo : EIATTR_MERCURY_ISA_VERSION
	.align		4
        /*0050*/ 	.byte	0x03, 0x5f
        /*0052*/ 	.short	0x0101


	//----- nvinfo : EIATTR_VRC_CTA_INIT_COUNT
	.align		4
        /*0054*/ 	.byte	0x02, 0x4a
	.zero		1
	.zero		1


	//----- nvinfo : EIATTR_EXIT_INSTR_OFFSETS
	.align		4
        /*0058*/ 	.byte	0x04, 0x1c
        /*005a*/ 	.short	(.L_55 - .L_54)


	//   ....[0]....
.L_54:
        /*005c*/ 	.word	0x00000080


	//   ....[1]....
        /*0060*/ 	.word	0x00000150


	//   ....[2]....
        /*0064*/ 	.word	0x00000210


	//----- nvinfo : EIATTR_CRS_STACK_SIZE
	.align		4
.L_55:
        /*0068*/ 	.byte	0x04, 0x1e
        /*006a*/ 	.short	(.L_57 - .L_56)
.L_56:
        /*006c*/ 	.word	0x00000000


	//----- nvinfo : EIATTR_CBANK_PARAM_SIZE
	.align		4
.L_57:
        /*0070*/ 	.byte	0x03, 0x19
        /*0072*/ 	.short	0x001c


	//----- nvinfo : EIATTR_PARAM_CBANK
	.align		4
        /*0074*/ 	.byte	0x04, 0x0a
        /*0076*/ 	.short	(.L_59 - .L_58)
	.align		4
.L_58:
        /*0078*/ 	.word	index@(.nv.constant0._Z17relu_backward_gpuPfS_S_i)
        /*007c*/ 	.short	0x0380
        /*007e*/ 	.short	0x001c


	//----- nvinfo : EIATTR_SW_WAR
	.align		4
.L_59:
        /*0080*/ 	.byte	0x04, 0x36
        /*0082*/ 	.short	(.L_61 - .L_60)
.L_60:
        /*0084*/ 	.word	0x00000008
.L_61:


//--------------------- .nv.info._Z16relu_forward_gpuPfS_i --------------------------
	.section	.nv.info._Z16relu_forward_gpuPfS_i,"",@"SHT_CUDA_INFO"
	.sectionflags	@""
	.align	4


	//----- nvinfo : EIATTR_CUDA_API_VERSION
	.align		4
        /*0000*/ 	.byte	0x04, 0x37
        /*0002*/ 	.short	(.L_63 - .L_62)
.L_62:
        /*0004*/ 	.word	0x00000082


	//----- nvinfo : EIATTR_KPARAM_INFO
	.align		4
.L_63:
        /*0008*/ 	.byte	0x04, 0x17
        /*000a*/ 	.short	(.L_65 - .L_64)
.L_64:
        /*000c*/ 	.word	0x00000000
        /*0010*/ 	.short	0x0002
        /*0012*/ 	.short	0x0010
        /*0014*/ 	.byte	0x00, 0xf0, 0x11, 0x00


	//----- nvinfo : EIATTR_KPARAM_INFO
	.align		4
.L_65:
        /*0018*/ 	.byte	0x04, 0x17
        /*001a*/ 	.short	(.L_67 - .L_66)
.L_66:
        /*001c*/ 	.word	0x00000000
        /*0020*/ 	.short	0x0001
        /*0022*/ 	.short	0x0008
        /*0024*/ 	.byte	0x00, 0xf5, 0x21, 0x00


	//----- nvinfo : EIATTR_KPARAM_INFO
	.align		4
.L_67:
        /*0028*/ 	.byte	0x04, 0x17
        /*002a*/ 	.short	(.L_69 - .L_68)
.L_68:
        /*002c*/ 	.word	0x00000000
        /*0030*/ 	.short	0x0000
        /*0032*/ 	.short	0x0000
        /*0034*/ 	.byte	0x00, 0xf5, 0x21, 0x00


	//----- nvinfo : EIATTR_SPARSE_MMA_MASK
	.align		4
.L_69:
        /*0038*/ 	.byte	0x03, 0x50
        /*003a*/ 	.short	0x0000


	//----- nvinfo : EIATTR_MAXREG_COUNT
	.align		4
        /*003c*/ 	.byte	0x03, 0x1b
        /*003e*/ 	.short	0x00ff


	//----- nvinfo : EIATTR_MERCURY_ISA_VERSION
	.align		4
        /*0040*/ 	.byte	0x03, 0x5f
        /*0042*/ 	.short	0x0101


	//----- nvinfo : EIATTR_VRC_CTA_INIT_COUNT
	.align		4
        /*0044*/ 	.byte	0x02, 0x4a
	.zero		1
	.zero		1


	//----- nvinfo : EIATTR_EXIT_INSTR_OFFSETS
	.align		4
        /*0048*/ 	.byte	0x04, 0x1c
        /*004a*/ 	.short	(.L_71 - .L_70)


	//   ....[0]....
.L_70:
        /*004c*/ 	.word	0x00000080


	//   ....[1]....
        /*0050*/ 	.word	0x00000160


	//----- nvinfo : EIATTR_CBANK_PARAM_SIZE
	.align		4
.L_71:
        /*0054*/ 	.byte	0x03, 0x19
        /*0056*/ 	.short	0x0014


	//----- nvinfo : EIATTR_PARAM_CBANK
	.align		4
        /*0058*/ 	.byte	0x04, 0x0a
        /*005a*/ 	.short	(.L_73 - .L_72)
	.align		4
.L_72:
        /*005c*/ 	.word	index@(.nv.constant0._Z16relu_forward_gpuPfS_i)
        /*0060*/ 	.short	0x0380
        /*0062*/ 	.short	0x0014


	//----- nvinfo : EIATTR_SW_WAR
	.align		4
.L_73:
        /*0064*/ 	.byte	0x04, 0x36
        /*0066*/ 	.short	(.L_75 - .L_74)
.L_74:
        /*0068*/ 	.word	0x00000008
.L_75:


//--------------------- .nv.info._Z17linear_update_gpuPfS_S_S_iif --------------------------
	.section	.nv.info._Z17linear_update_gpuPfS_S_S_iif,"",@"SHT_CUDA_INFO"
	.sectionflags	@""
	.align	4


	//----- nvinfo : EIATTR_CUDA_API_VERSION
	.align		4
        /*0000*/ 	.byte	0x04, 0x37
        /*0002*/ 	.short	(.L_77 - .L_76)
.L_76:
        /*0004*/ 	.word	0x00000082


	//----- nvinfo : EIATTR_KPARAM_INFO
	.align		4
.L_77:
        /*0008*/ 	.byte	0x04, 0x17
        /*000a*/ 	.short	(.L_79 - .L_78)
.L_78:
        /*000c*/ 	.word	0x00000000
        /*0010*/ 	.short	0x0006
        /*0012*/ 	.short	0x0028
        /*0014*/ 	.byte	0x00, 0xf0, 0x11, 0x00


	//----- nvinfo : EIATTR_KPARAM_INFO
	.align		4
.L_79:
        /*0018*/ 	.byte	0x04, 0x17
        /*001a*/ 	.short	(.L_81 - .L_80)
.L_80:
        /*001c*/ 	.word	0x00000000
        /*0020*/ 	.short	0x0005
        /*0022*/ 	.short	0x0024
        /*0024*/ 	.byte	0x00, 0xf0, 0x11, 0x00


	//----- nvinfo : EIATTR_KPARAM_INFO
	.align		4
.L_81:
        /*0028*/ 	.byte	0x04, 0x17
        /*002a*/ 	.short	(.L_83 - .L_82)
.L_82:
        /*002c*/ 	.word	0x00000000
        /*0030*/ 	.short	0x0004
        /*0032*/ 	.short	0x0020
        /*0034*/ 	.byte	0x00, 0xf0, 0x11, 0x00


	//----- nvinfo : EIATTR_KPARAM_INFO
	.align		4
.L_83:
        /*0038*/ 	.byte	0x04, 0x17
        /*003a*/ 	.short	(.L_85 - .L_84)
.L_84:
        /*003c*/ 	.word	0x00000000
        /*0040*/ 	.short	0x0003
        /*0042*/ 	.short	0x0018
        /*0044*/ 	.byte	0x00, 0xf5, 0x21, 0x00


	//----- nvinfo : EIATTR_KPARAM_INFO
	.align		4
.L_85:
        /*0048*/ 	.byte	0x04, 0x17
        /*004a*/ 	.short	(.L_87 - .L_86)
.L_86:
        /*004c*/ 	.word	0x00000000
        /*0050*/ 	.short	0x0002
        /*0052*/ 	.short	0x0010
        /*0054*/ 	.byte	0x00, 0xf5, 0x21, 0x00


	//----- nvinfo : EIATTR_KPARAM_INFO
	.align		4
.L_87:
        /*0058*/ 	.byte	0x04, 0x17
        /*005a*/ 	.short	(.L_89 - .L_88)
.L_88:
        /*005c*/ 	.word	0x00000000
        /*0060*/ 	.short	0x0001
        /*0062*/ 	.short	0x0008
        /*0064*/ 	.byte	0x00, 0xf5, 0x21, 0x00


	//----- nvinfo : EIATTR_KPARAM_INFO
	.align		4
.L_89:
        /*0068*/ 	.byte	0x04, 0x17
        /*006a*/ 	.short	(.L_91 - .L_90)
.L_90:
        /*006c*/ 	.word	0x00000000
        /*0070*/ 	.short	0x0000
        /*0072*/ 	.short	0x0000
        /*0074*/ 	.byte	0x00, 0xf5, 0x21, 0x00


	//----- nvinfo : EIATTR_SPARSE_MMA_MASK
	.align		4
.L_91:
        /*0078*/ 	.byte	0x03, 0x50
        /*007a*/ 	.short	0x0000


	//----- nvinfo : EIATTR_MAXREG_COUNT
	.align		4
        /*007c*/ 	.byte	0x03, 0x1b
        /*007e*/ 	.short	0x00ff


	//----- nvinfo : EIATTR_MERCURY_ISA_VERSION
	.align		4
        /*0080*/ 	.byte	0x03, 0x5f
        /*0082*/ 	.short	0x0101


	//----- nvinfo : EIATTR_VRC_CTA_INIT_COUNT
	.align		4
        /*0084*/ 	.byte	0x02, 0x4a
	.zero		1
	.zero		1


	//----- nvinfo : EIATTR_EXIT_INSTR_OFFSETS
	.align		4
        /*0088*/ 	.byte	0x04, 0x1c
        /*008a*/ 	.short	(.L_93 - .L_92)


	//   ....[0]....
.L_92:
        /*008c*/ 	.word	0x000000c0


	//   ....[1]....
        /*0090*/ 	.word	0x000001a0


	//   ....[2]....
        /*0094*/ 	.word	0x000005f0


	//   ....[3]....
        /*0098*/ 	.word	0x00000870


	//   ....[4]....
        /*009c*/ 	.word	0x00000a30


	//   ....[5]....
        /*00a0*/ 	.word	0x00000af0


	//----- nvinfo : EIATTR_CBANK_PARAM_SIZE
	.align		4
.L_93:
        /*00a4*/ 	.byte	0x03, 0x19
        /*00a6*/ 	.short	0x002c


	//----- nvinfo : EIATTR_PARAM_CBANK
	.align		4
        /*00a8*/ 	.byte	0x04, 0x0a
        /*00aa*/ 	.short	(.L_95 - .L_94)
	.align		4
.L_94:
        /*00ac*/ 	.word	index@(.nv.constant0._Z17linear_update_gpuPfS_S_S_iif)
        /*00b0*/ 	.short	0x0380
        /*00b2*/ 	.short	0x002c


	//----- nvinfo : EIATTR_SW_WAR
	.align		4
.L_95:
        /*00b4*/ 	.byte	0x04, 0x36
        /*00b6*/ 	.short	(.L_97 - .L_96)
.L_96:
        /*00b8*/ 	.word	0x00000008
.L_97:


//--------------------- .nv.info._Z19linear_backprop_gpuPfS_S_ii --------------------------
	.section	.nv.info._Z19linear_backprop_gpuPfS_S_ii,"",@"SHT_CUDA_INFO"
	.sectionflags	@""
	.align	4


	//----- nvinfo : EIATTR_CUDA_API_VERSION
	.align		4
        /*0000*/ 	.byte	0x04, 0x37
        /*0002*/ 	.short	(.L_99 - .L_98)
.L_98:
        /*0004*/ 	.word	0x00000082


	//----- nvinfo : EIATTR_KPARAM_INFO
	.align		4
.L_99:
        /*0008*/ 	.byte	0x04, 0x17
        /*000a*/ 	.short	(.L_101 - .L_100)
.L_100:
        /*000c*/ 	.word	0x00000000
        /*0010*/ 	.short	0x0004
        /*0012*/ 	.short	0x001c
        /*0014*/ 	.byte	0x00, 0xf0, 0x11, 0x00


	//----- nvinfo : EIATTR_KPARAM_INFO
	.align		4
.L_101:
        /*0018*/ 	.byte	0x04, 0x17
        /*001a*/ 	.short	(.L_103 - .L_102)
.L_102:
        /*001c*/ 	.word	0x00000000
        /*0020*/ 	.short	0x0003
        /*0022*/ 	.short	0x0018
        /*0024*/ 	.byte	0x00, 0xf0, 0x11, 0x00


	//----- nvinfo : EIATTR_KPARAM_INFO
	.align		4
.L_103:
        /*0028*/ 	.byte	0x04, 0x17
        /*002a*/ 	.short	(.L_105 - .L_104)
.L_104:
        /*002c*/ 	.word	0x00000000
        /*0030*/ 	.short	0x0002
        /*0032*/ 	.short	0x0010
        /*0034*/ 	.byte	0x00, 0xf5, 0x21, 0x00


	//----- nvinfo : EIATTR_KPARAM_INFO
	.align		4
.L_105:
        /*0038*/ 	.byte	0x04, 0x17
        /*003a*/ 	.short	(.L_107 - .L_106)
.L_106:
        /*003c*/ 	.word	0x00000000
        /*0040*/ 	.short	0x0001
        /*0042*/ 	.short	0x0008
        /*0044*/ 	.byte	0x00, 0xf5, 0x21, 0x00


	//----- nvinfo : EIATTR_KPARAM_INFO
	.align		4
.L_107:
        /*0048*/ 	.byte	0x04, 0x17
        /*004a*/ 	.short	(.L_109 - .L_108)
.L_108:
        /*004c*/ 	.word	0x00000000
        /*0050*/ 	.short	0x0000
        /*0052*/ 	.short	0x0000
        /*0054*/ 	.byte	0x00, 0xf5, 0x21, 0x00


	//----- nvinfo : EIATTR_SPARSE_MMA_MASK
	.align		4
.L_109:
        /*0058*/ 	.byte	0x03, 0x50
        /*005a*/ 	.short	0x0000


	//----- nvinfo : EIATTR_MAXREG_COUNT
	.align		4
        /*005c*/ 	.byte	0x03, 0x1b
        /*005e*/ 	.short	0x00ff


	//----- nvinfo : EIATTR_MERCURY_ISA_VERSION
	.align		4
        /*0060*/ 	.byte	0x03, 0x5f
        /*0062*/ 	.short	0x0101


	//----- nvinfo : EIATTR_VRC_CTA_INIT_COUNT
	.align		4
        /*0064*/ 	.byte	0x02, 0x4a
	.zero		1
	.zero		1


	//----- nvinfo : EIATTR_EXIT_INSTR_OFFSETS
	.align		4
        /*0068*/ 	.byte	0x04, 0x1c
        /*006a*/ 	.short	(.L_111 - .L_110)


	//   ....[0]....
.L_110:
        /*006c*/ 	.word	0x000000c0


	//   ....[1]....
        /*0070*/ 	.word	0x000000f0


	//   ....[2]....
        /*0074*/ 	.word	0x00000520


	//   ....[3]....
        /*0078*/ 	.word	0x00000760


	//   ....[4]....
        /*007c*/ 	.word	0x00000900


	//   ....[5]....
        /*0080*/ 	.word	0x000009b0


	//----- nvinfo : EIATTR_CBANK_PARAM_SIZE
	.align		4
.L_111:
        /*0084*/ 	.byte	0x03, 0x19
        /*0086*/ 	.short	0x0020


	//----- nvinfo : EIATTR_PARAM_CBANK
	.align		4
        /*0088*/ 	.byte	0x04, 0x0a
        /*008a*/ 	.short	(.L_113 - .L_112)
	.align		4
.L_112:
        /*008c*/ 	.word	index@(.nv.constant0._Z19linear_backprop_gpuPfS_S_ii)
        /*0090*/ 	.short	0x0380
        /*0092*/ 	.short	0x0020


	//----- nvinfo : EIATTR_SW_WAR
	.align		4
.L_113:
        /*0094*/ 	.byte	0x04, 0x36
        /*0096*/ 	.short	(.L_115 - .L_114)
.L_114:
        /*0098*/ 	.word	0x00000008
.L_115:


//--------------------- .nv.info._Z18linear_forward_gpuPfS_S_S_ii --------------------------
	.section	.nv.info._Z18linear_forward_gpuPfS_S_S_ii,"",@"SHT_CUDA_INFO"
	.sectionflags	@""
	.align	4


	//----- nvinfo : EIATTR_CUDA_API_VERSION
	.align		4
        /*0000*/ 	.byte	0x04, 0x37
        /*0002*/ 	.short	(.L_117 - .L_116)
.L_116:
        /*0004*/ 	.word	0x00000082


	//----- nvinfo : EIATTR_KPARAM_INFO
	.align		4
.L_117:
        /*0008*/ 	.byte	0x04, 0x17
        /*000a*/ 	.short	(.L_119 - .L_118)
.L_118:
        /*000c*/ 	.word	0x00000000
        /*0010*/ 	.short	0x0005
        /*0012*/ 	.short	0x0024
        /*0014*/ 	.byte	0x00, 0xf0, 0x11, 0x00


	//----- nvinfo : EIATTR_KPARAM_INFO
	.align		4
.L_119:
        /*0018*/ 	.byte	0x04, 0x17
        /*001a*/ 	.short	(.L_121 - .L_120)
.L_120:
        /*001c*/ 	.word	0x00000000
        /*0020*/ 	.short	0x0004
        /*0022*/ 	.short	0x0020
        /*0024*/ 	.byte	0x00, 0xf0, 0x11, 0x00


	//----- nvinfo : EIATTR_KPARAM_INFO
	.align		4
.L_121:
        /*0028*/ 	.byte	0x04, 0x17
        /*002a*/ 	.short	(.L_123 - .L_122)
.L_122:
        /*002c*/ 	.word	0x00000000
        /*0030*/ 	.short	0x0003
        /*0032*/ 	.short	0x0018
        /*0034*/ 	.byte	0x00, 0xf5, 0x21, 0x00


	//----- nvinfo : EIATTR_KPARAM_INFO
	.align		4
.L_123:
        /*0038*/ 	.byte	0x04, 0x17
        /*003a*/ 	.short	(.L_125 - .L_124)
.L_124:
        /*003c*/ 	.word	0x00000000
        /*0040*/ 	.short	0x0002
        /*0042*/ 	.short	0x0010
        /*0044*/ 	.byte	0x00, 0xf5, 0x21, 0x00


	//----- nvinfo : EIATTR_KPARAM_INFO
	.align		4
.L_125:
        /*0048*/ 	.byte	0x04, 0x17
        /*004a*/ 	.short	(.L_127 - .L_126)
.L_126:
        /*004c*/ 	.word	0x00000000
        /*0050*/ 	.short	0x0001
        /*0052*/ 	.short	0x0008
        /*0054*/ 	.byte	0x00, 0xf5, 0x21, 0x00


	//----- nvinfo : EIATTR_KPARAM_INFO
	.align		4
.L_127:
        /*0058*/ 	.byte	0x04, 0x17
        /*005a*/ 	.short	(.L_129 - .L_128)
.L_128:
        /*005c*/ 	.word	0x00000000
        /*0060*/ 	.short	0x0000
        /*0062*/ 	.short	0x0000
        /*0064*/ 	.byte	0x00, 0xf5, 0x21, 0x00


	//----- nvinfo : EIATTR_SPARSE_MMA_MASK
	.align		4
.L_129:
        /*0068*/ 	.byte	0x03, 0x50
        /*006a*/ 	.short	0x0000


	//----- nvinfo : EIATTR_MAXREG_COUNT
	.align		4
        /*006c*/ 	.byte	0x03, 0x1b
        /*006e*/ 	.short	0x00ff


	//----- nvinfo : EIATTR_MERCURY_ISA_VERSION
	.align		4
        /*0070*/ 	.byte	0x03, 0x5f
        /*0072*/ 	.short	0x0101


	//----- nvinfo : EIATTR_VRC_CTA_INIT_COUNT
	.align		4
        /*0074*/ 	.byte	0x02, 0x4a
	.zero		1
	.zero		1


	//----- nvinfo : EIATTR_EXIT_INSTR_OFFSETS
	.align		4
        /*0078*/ 	.byte	0x04, 0x1c
        /*007a*/ 	.short	(.L_131 - .L_130)


	//   ....[0]....
.L_130:
        /*007c*/ 	.word	0x000000c0


	//   ....[1]....
        /*0080*/ 	.word	0x00000170


	//   ....[2]....
        /*0084*/ 	.word	0x00000540


	//   ....[3]....
        /*0088*/ 	.word	0x00000780


	//   ....[4]....
        /*008c*/ 	.word	0x00000920


	//   ....[5]....
        /*0090*/ 	.word	0x000009d0


	//----- nvinfo : EIATTR_CBANK_PARAM_SIZE
	.align		4
.L_131:
        /*0094*/ 	.byte	0x03, 0x19
        /*0096*/ 	.short	0x0028


	//----- nvinfo : EIATTR_PARAM_CBANK
	.align		4
        /*0098*/ 	.byte	0x04, 0x0a
        /*009a*/ 	.short	(.L_133 - .L_132)
	.align		4
.L_132:
        /*009c*/ 	.word	index@(.nv.constant0._Z18linear_forward_gpuPfS_S_S_ii)
        /*00a0*/ 	.short	0x0380
        /*00a2*/ 	.short	0x0028


	//----- nvinfo : EIATTR_SW_WAR
	.align		4
.L_133:
        /*00a4*/ 	.byte	0x04, 0x36
        /*00a6*/ 	.short	(.L_135 - .L_134)
.L_134:
        /*00a8*/ 	.word	0x00000008
.L_135:


//--------------------- .nv.info._Z19softmax_forward_gpuPfS_i --------------------------
	.section	.nv.info._Z19softmax_forward_gpuPfS_i,"",@"SHT_CUDA_INFO"
	.sectionflags	@""
	.align	4


	//----- nvinfo : EIATTR_CUDA_API_VERSION
	.align		4
        /*0000*/ 	.byte	0x04, 0x37
        /*0002*/ 	.short	(.L_137 - .L_136)
.L_136:
        /*0004*/ 	.word	0x00000082


	//----- nvinfo : EIATTR_KPARAM_INFO
	.align		4
.L_137:
        /*0008*/ 	.byte	0x04, 0x17
        /*000a*/ 	.short	(.L_139 - .L_138)
.L_138:
        /*000c*/ 	.word	0x00000000
        /*0010*/ 	.short	0x0002
        /*0012*/ 	.short	0x0010
        /*0014*/ 	.byte	0x00, 0xf0, 0x11, 0x00


	//----- nvinfo : EIATTR_KPARAM_INFO
	.align		4
.L_139:
        /*0018*/ 	.byte	0x04, 0x17
        /*001a*/ 	.short	(.L_141 - .L_140)
.L_140:
        /*001c*/ 	.word	0x00000000
        /*0020*/ 	.short	0x0001
        /*0022*/ 	.short	0x0008
        /*0024*/ 	.byte	0x00, 0xf5, 0x21, 0x00


	//----- nvinfo : EIATTR_KPARAM_INFO
	.align		4
.L_141:
        /*0028*/ 	.byte	0x04, 0x17
        /*002a*/ 	.short	(.L_143 - .L_142)
.L_142:
        /*002c*/ 	.word	0x00000000
        /*0030*/ 	.short	0x0000
        /*0032*/ 	.short	0x0000
        /*0034*/ 	.byte	0x00, 0xf5, 0x21, 0x00


	//----- nvinfo : EIATTR_SPARSE_MMA_MASK
	.align		4
.L_143:
        /*0038*/ 	.byte	0x03, 0x50
        /*003a*/ 	.short	0x0000


	//----- nvinfo : EIATTR_MAXREG_COUNT
	.align		4
        /*003c*/ 	.byte	0x03, 0x1b
        /*003e*/ 	.short	0x00ff


	//----- nvinfo : EIATTR_MERCURY_ISA_VERSION
	.align		4
        /*0040*/ 	.byte	0x03, 0x5f
        /*0042*/ 	.short	0x0101


	//----- nvinfo : EIATTR_VRC_CTA_INIT_COUNT
	.align		4
        /*0044*/ 	.byte	0x02, 0x4a
	.zero		1
	.zero		1


	//----- nvinfo : EIATTR_EXIT_INSTR_OFFSETS
	.align		4
        /*0048*/ 	.byte	0x04, 0x1c
        /*004a*/ 	.short	(.L_145 - .L_144)


	//   ....[0]....
.L_144:
        /*004c*/ 	.word	0x000000c0


	//   ....[1]....
        /*0050*/ 	.word	0x000016e0


	//----- nvinfo : EIATTR_CRS_STACK_SIZE
	.align		4
.L_145:
        /*0054*/ 	.byte	0x04, 0x1e
        /*0056*/ 	.short	(.L_147 - .L_146)
.L_146:
        /*0058*/ 	.word	0x00000000


	//----- nvinfo : EIATTR_CBANK_PARAM_SIZE
	.align		4
.L_147:
        /*005c*/ 	.byte	0x03, 0x19
        /*005e*/ 	.short	0x0014


	//----- nvinfo : EIATTR_PARAM_CBANK
	.align		4
        /*0060*/ 	.byte	0x04, 0x0a
        /*0062*/ 	.short	(.L_149 - .L_148)
	.align		4
.L_148:
        /*0064*/ 	.word	index@(.nv.constant0._Z19softmax_forward_gpuPfS_i)
        /*0068*/ 	.short	0x0380
        /*006a*/ 	.short	0x0014


	//----- nvinfo : EIATTR_SW_WAR
	.align		4
.L_149:
        /*006c*/ 	.byte	0x04, 0x36
        /*006e*/ 	.short	(.L_151 - .L_150)
.L_150:
        /*0070*/ 	.word	0x00000008
.L_151:


//--------------------- .nv.info._Z23softmax_CE_backprop_gpuPfS_S_i --------------------------
	.section	.nv.info._Z23softmax_CE_backprop_gpuPfS_S_i,"",@"SHT_CUDA_INFO"
	.sectionflags	@""
	.align	4


	//----- nvinfo : EIATTR_CUDA_API_VERSION
	.align		4
        /*0000*/ 	.byte	0x04, 0x37
        /*0002*/ 	.short	(.L_153 - .L_152)
.L_152:
        /*0004*/ 	.word	0x00000082


	//----- nvinfo : EIATTR_KPARAM_INFO
	.align		4
.L_153:
        /*0008*/ 	.byte	0x04, 0x17
        /*000a*/ 	.short	(.L_155 - .L_154)
.L_154:
        /*000c*/ 	.word	0x00000000
        /*0010*/ 	.short	0x0003
        /*0012*/ 	.short	0x0018
        /*0014*/ 	.byte	0x00, 0xf0, 0x11, 0x00


	//----- nvinfo : EIATTR_KPARAM_INFO
	.align		4
.L_155:
        /*0018*/ 	.byte	0x04, 0x17
        /*001a*/ 	.short	(.L_157 - .L_156)
.L_156:
        /*001c*/ 	.word	0x00000000
        /*0020*/ 	.short	0x0002
        /*0022*/ 	.short	0x0010
        /*0024*/ 	.byte	0x00, 0xf5, 0x21, 0x00


	//----- nvinfo : EIATTR_KPARAM_INFO
	.align		4
.L_157:
        /*0028*/ 	.byte	0x04, 0x17
        /*002a*/ 	.short	(.L_159 - .L_158)
.L_158:
        /*002c*/ 	.word	0x00000000
        /*0030*/ 	.short	0x0001
        /*0032*/ 	.short	0x0008
        /*0034*/ 	.byte	0x00, 0xf5, 0x21, 0x00


	//----- nvinfo : EIATTR_KPARAM_INFO
	.align		4
.L_159:
        /*0038*/ 	.byte	0x04, 0x17
        /*003a*/ 	.short	(.L_161 - .L_160)
.L_160:
        /*003c*/ 	.word	0x00000000
        /*0040*/ 	.short	0x0000
        /*0042*/ 	.short	0x0000
        /*0044*/ 	.byte	0x00, 0xf5, 0x21, 0x00


	//----- nvinfo : EIATTR_SPARSE_MMA_MASK
	.align		4
.L_161:
        /*0048*/ 	.byte	0x03, 0x50
        /*004a*/ 	.short	0x0000


	//----- nvinfo : EIATTR_MAXREG_COUNT
	.align		4
        /*004c*/ 	.byte	0x03, 0x1b
        /*004e*/ 	.short	0x00ff


	//----- nvinfo : EIATTR_MERCURY_ISA_VERSION
	.align		4
        /*0050*/ 	.byte	0x03, 0x5f
        /*0052*/ 	.short	0x0101


	//----- nvinfo : EIATTR_VRC_CTA_INIT_COUNT
	.align		4
        /*0054*/ 	.byte	0x02, 0x4a
	.zero		1
	.zero		1


	//----- nvinfo : EIATTR_EXIT_INSTR_OFFSETS
	.align		4
        /*0058*/ 	.byte	0x04, 0x1c
        /*005a*/ 	.short	(.L_163 - .L_162)


	//   ....[0]....
.L_162:
        /*005c*/ 	.word	0x000000c0


	//   ....[1]....
        /*0060*/ 	.word	0x00000190


	//----- nvinfo : EIATTR_CBANK_PARAM_SIZE
	.align		4
.L_163:
        /*0064*/ 	.byte	0x03, 0x19
        /*0066*/ 	.short	0x001c


	//----- nvinfo : EIATTR_PARAM_CBANK
	.align		4
        /*0068*/ 	.byte	0x04, 0x0a
        /*006a*/ 	.short	(.L_165 - .L_164)
	.align		4
.L_164:
        /*006c*/ 	.word	index@(.nv.constant0._Z23softmax_CE_backprop_gpuPfS_S_i)
        /*0070*/ 	.short	0x0380
        /*0072*/ 	.short	0x001c


	//----- nvinfo : EIATTR_SW_WAR
	.align		4
.L_165:
        /*0074*/ 	.byte	0x04, 0x36
        /*0076*/ 	.short	(.L_167 - .L_166)
.L_166:
        /*0078*/ 	.word	0x00000008
.L_167:


//--------------------- .nv.callgraph             --------------------------
	.section	.nv.callgraph,"",@"SHT_CUDA_CALLGRAPH"
	.align	4
	.sectionentsize	8
	.align		4
        /*0000*/ 	.word	0x00000000
	.align		4
        /*0004*/ 	.word	0xffffffff
	.align		4
        /*0008*/ 	.word	0x00000000
	.align		4
        /*000c*/ 	.word	0xfffffffe
	.align		4
        /*0010*/ 	.word	0x00000000
	.align		4
        /*0014*/ 	.word	0xfffffffd
	.align		4
        /*0018*/ 	.word	0x00000000
	.align		4
        /*001c*/ 	.word	0xfffffffc


//--------------------- .text._Z17relu_backward_gpuPfS_S_i --------------------------
	.section	.text._Z17relu_backward_gpuPfS_S_i,"ax",@progbits
	.align	128
        .global         _Z17relu_backward_gpuPfS_S_i
        .type           _Z17relu_backward_gpuPfS_S_i,@function
        .size           _Z17relu_backward_gpuPfS_S_i,(.L_x_45 - _Z17relu_backward_gpuPfS_S_i)
        .other          _Z17relu_backward_gpuPfS_S_i,@"STO_CUDA_ENTRY STV_DEFAULT"
_Z17relu_backward_gpuPfS_S_i:
.text._Z17relu_backward_gpuPfS_S_i:
[----:B------:R-:W-:Y:S01]  /*0000*/  LDC R1, c[0x0][0x37c] ;  /* 0x0000df00ff017b82 */ /* 0x000fe20000000800 */
[----:B------:R-:W0:Y:S01]  /*0010*/  S2R R9, SR_CTAID.X ;  /* 0x0000000000097919 */ /* 0x000e220000002500 */
[----:B------:R-:W1:Y:S01]  /*0020*/  LDCU UR4, c[0x0][0x398] ;  /* 0x00007300ff0477ac */ /* 0x000e620008000800 */
[----:B------:R-:W0:Y:S01]  /*0030*/  S2R R0, SR_TID.X ;  /* 0x0000000000007919 */ /* 0x000e220000002100 */
[----:B------:R-:W0:Y:S01]  /*0040*/  LDCU UR5, c[0x0][0x360] ;  /* 0x00006c00ff0577ac */ /* 0x000e220008000800 */
[----:B-1----:R-:W-:Y:S01]  /*0050*/  USHF.L.U32 UR4, UR4, 0x5, URZ ;  /* 0x0000000504047899 */ /* 0x002fe200080006ff */
[----:B0-----:R-:W-:-:S05]  /*0060*/  IMAD R9, R9, UR5, R0 ;  /* 0x0000000509097c24 */ /* 0x001fca000f8e0200 */
[----:B------:R-:W-:-:S13]  /*0070*/  ISETP.GE.AND P0, PT, R9, UR4, PT ;  /* 0x0000000409007c0c */ /* 0x000fda000bf06270 */
[----:B------:R-:W-:Y:S05]  /*0080*/  @P0 EXIT ;  /* 0x000000000000094d */ /* 0x000fea0003800000 */
[----:B------:R-:W0:Y:S01]  /*0090*/  LDC.64 R2, c[0x0][0x380] ;  /* 0x0000e000ff027b82 */ /* 0x000e220000000a00 */
[----:B------:R-:W1:Y:S01]  /*00a0*/  LDCU.64 UR4, c[0x0][0x358] ;  /* 0x00006b00ff0477ac */ /* 0x000e620008000a00 */
[----:B0-----:R-:W-:-:S06]  /*00b0*/  IMAD.WIDE R2, R9, 0x4, R2 ;  /* 0x0000000409027825 */ /* 0x001fcc00078e0202 */
[----:B-1----:R-:W2:Y:S02]  /*00c0*/  LDG.E R2, desc[UR4][R2.64] ;  /* 0x0000000402027981 */ /* 0x002ea4000c1e1900 */
[----:B--2---:R-:W-:-:S13]  /*00d0*/  FSETP.GT.AND P0, PT, R2, RZ, PT ;  /* 0x000000ff0200720b */ /* 0x004fda0003f04000 */
[----:B------:R-:W-:Y:S05]  /*00e0*/  @!P0 BRA `(.L_x_0) ;  /* 0x00000000001c8947 */ /* 0x000fea0003800000 */
[----:B------:R-:W0:Y:S08]  /*00f0*/  LDC.64 R2, c[0x0][0x388] ;  /* 0x0000e200ff027b82 */ /* 0x000e300000000a00 */
[----:B------:R-:W1:Y:S01]  /*0100*/  LDC.64 R4, c[0x0][0x390] ;  /* 0x0000e400ff047b82 */ /* 0x000e620000000a00 */
[----:B0-----:R-:W-:-:S06]  /*0110*/  IMAD.WIDE R2, R9, 0x4, R2 ;  /* 0x0000000409027825 */ /* 0x001fcc00078e0202 */
[----:B------:R-:W2:Y:S01]  /*0120*/  LDG.E R3, desc[UR4][R2.64] ;  /* 0x0000000402037981 */ /* 0x000ea2000c1e1900 */
[----:B-1----:R-:W-:-:S05]  /*0130*/  IMAD.WIDE R4, R9, 0x4, R4 ;  /* 0x0000000409047825 */ /* 0x002fca00078e0204 */
[----:B--2---:R-:W-:Y:S01]  /*0140*/  STG.E desc[UR4][R4.64], R3 ;  /* 0x0000000304007986 */ /* 0x004fe2000c101904 */
[----:B------:R-:W-:Y:S05]  /*0150*/  EXIT ;  /* 0x000000000000794d */ /* 0x000fea0003800000 */
.L_x_0:
[----:B------:R-:W0:Y:S08]  /*0160*/  LDC.64 R2, c[0x0][0x388] ;  /* 0x0000e200ff027b82 */ /* 0x000e300000000a00 */
[----:B------:R-:W1:Y:S01]  /*0170*/  LDC.64 R6, c[0x0][0x390] ;  /* 0x0000e400ff067b82 */ /* 0x000e620000000a00 */
[----:B0-----:R-:W-:-:S06]  /*0180*/  IMAD.WIDE R4, R9, 0x4, R2 ;  /* 0x0000000409047825 */ /* 0x001fcc00078e0202 */
[----:B------:R-:W2:Y:S01]  /*0190*/  LDG.E R4, desc[UR4][R4.64] ;  /* 0x0000000404047981 */ /* 0x000ea2000c1e1900 */
[----:B------:R-:W-:Y:S01]  /*01a0*/  UMOV UR6, 0x9999999a ;  /* 0x9999999a00067882 */ /* 0x000fe20000000000 */
[----:B------:R-:W-:Y:S01]  /*01b0*/  UMOV UR7, 0x3fc99999 ;  /* 0x3fc9999900077882 */ /* 0x000fe20000000000 */
[----:B-1----:R-:W-:Y:S01]  /*01c0*/  IMAD.WIDE R6, R9, 0x4, R6 ;  /* 0x0000000409067825 */ /* 0x002fe200078e0206 */
[----:B--2---:R-:W0:Y:S02]  /*01d0*/  F2F.F64.F32 R2, R4 ;  /* 0x0000000400027310 */ /* 0x004e240000201800 */
[----:B0-----:R-:W-:-:S10]  /*01e0*/  DMUL R2, R2, UR6 ;  /* 0x0000000602027c28 */ /* 0x001fd40008000000 */
[----:B------:R-:W0:Y:S02]  /*01f0*/  F2F.F32.F64 R3, R2 ;  /* 0x0000000200037310 */ /* 0x000e240000301000 */
[----:B0-----:R-:W-:Y:S01]  /*0200*/  STG.E desc[UR4][R6.64], R3 ;  /* 0x0000000306007986 */ /* 0x001fe2000c101904 */
[----:B------:R-:W-:Y:S05]  /*0210*/  EXIT ;  /* 0x000000000000794d */ /* 0x000fea0003800000 */
.L_x_1:
[----:B------:R-:W-:-:S00]  /*0220*/  BRA `(.L_x_1) ;  /* 0xfffffffc00fc7947 */ /* 0x000fc0000383ffff */
[----:B------:R-:W-:-:S00]  /*0230*/  NOP ;  /* 0x0000000000007918 */ /* 0x000fc00000000000 */
        /* <DEDUP_REMOVED lines=12> */
.L_x_45:


//--------------------- .text._Z16relu_forward_gpuPfS_i --------------------------
	.section	.text._Z16relu_forward_gpuPfS_i,"ax",@progbits
	.align	128
        .global         _Z16relu_forward_gpuPfS_i
        .type           _Z16relu_forward_gpuPfS_i,@function
        .size           _Z16relu_forward_gpuPfS_i,(.L_x_46 - _Z16relu_forward_gpuPfS_i)
        .other          _Z16relu_forward_gpuPfS_i,@"STO_CUDA_ENTRY STV_DEFAULT"
_Z16relu_forward_gpuPfS_i:
.text._Z16relu_forward_gpuPfS_i:
        /* <DEDUP_REMOVED lines=10> */
[----:B------:R-:W1:Y:S07]  /*00a0*/  LDCU.64 UR4, c[0x0][0x358] ;  /* 0x00006b00ff0477ac */ /* 0x000e6e0008000a00 */
[----:B------:R-:W2:Y:S01]  /*00b0*/  LDC.64 R6, c[0x0][0x388] ;  /* 0x0000e200ff067b82 */ /* 0x000ea20000000a00 */
[----:B0-----:R-:W-:-:S06]  /*00c0*/  IMAD.WIDE R2, R9, 0x4, R2 ;  /* 0x0000000409027825 */ /* 0x001fcc00078e0202 */
[----:B-1----:R-:W3:Y:S01]  /*00d0*/  LDG.E R2, desc[UR4][R2.64] ;  /* 0x0000000402027981 */ /* 0x002ee2000c1e1900 */
[----:B------:R-:W-:Y:S01]  /*00e0*/  UMOV UR6, 0x9999999a ;  /* 0x9999999a00067882 */ /* 0x000fe20000000000 */
[----:B------:R-:W-:Y:S01]  /*00f0*/  UMOV UR7, 0x3fc99999 ;  /* 0x3fc9999900077882 */ /* 0x000fe20000000000 */
[----:B--2---:R-:W-:Y:S01]  /*0100*/  IMAD.WIDE R6, R9, 0x4, R6 ;  /* 0x0000000409067825 */ /* 0x004fe200078e0206 */
[----:B---3--:R-:W0:Y:S02]  /*0110*/  F2F.F64.F32 R4, R2 ;  /* 0x0000000200047310 */ /* 0x008e240000201800 */
[----:B0-----:R-:W-:-:S10]  /*0120*/  DMUL R4, R4, UR6 ;  /* 0x0000000604047c28 */ /* 0x001fd40008000000 */
[----:B------:R-:W0:Y:S02]  /*0130*/  F2F.F32.F64 R5, R4 ;  /* 0x0000000400057310 */ /* 0x000e240000301000 */
[----:B0-----:R-:W-:-:S05]  /*0140*/  FMNMX R9, R2, R5, !PT ;  /* 0x0000000502097209 */ /* 0x001fca0007800000 */
[----:B------:R-:W-:Y:S01]  /*0150*/  STG.E desc[UR4][R6.64], R9 ;  /* 0x0000000906007986 */ /* 0x000fe2000c101904 */
[----:B------:R-:W-:Y:S05]  /*0160*/  EXIT ;  /* 0x000000000000794d */ /* 0x000fea0003800000 */
.L_x_2:
        /* <DEDUP_REMOVED lines=9> */
.L_x_46:


//--------------------- .text._Z17linear_update_gpuPfS_S_S_iif --------------------------
	.section	.text._Z17linear_update_gpuPfS_S_S_iif,"ax",@progbits
	.align	128
        .global         _Z17linear_update_gpuPfS_S_S_iif
        .type           _Z17linear_update_gpuPfS_S_S_iif,@function
        .size           _Z17linear_update_gpuPfS_S_S_iif,(.L_x_47 - _Z17linear_update_gpuPfS_S_S_iif)
        .other          _Z17linear_update_gpuPfS_S_S_iif,@"STO_CUDA_ENTRY STV_DEFAULT"
_Z17linear_update_gpuPfS_S_S_iif:
.text._Z17linear_update_gpuPfS_S_S_iif:
[----:B------:R-:W-:Y:S01]  /*0000*/  LDC R1, c[0x0][0x37c] ;  /* 0x0000df00ff017b82 */ /* 0x000fe20000000800 */
[----:B------:R-:W0:Y:S07]  /*0010*/  S2R R7, SR_CTAID.X ;  /* 0x0000000000077919 */ /* 0x000e2e0000002500 */
[----:B------:R-:W1:Y:S01]  /*0020*/  LDC R0, c[0x0][0x3a4] ;  /* 0x0000e900ff007b82 */ /* 0x000e620000000800 */
[----:B------:R-:W0:Y:S01]  /*0030*/  LDCU UR4, c[0x0][0x360] ;  /* 0x00006c00ff0477ac */ /* 0x000e220008000800 */
[----:B------:R-:W0:Y:S01]  /*0040*/  S2R R2, SR_TID.X ;  /* 0x0000000000027919 */ /* 0x000e220000002100 */
[----:B------:R-:W2:Y:S01]  /*0050*/  LDCU UR5, c[0x0][0x364] ;  /* 0x00006c80ff0577ac */ /* 0x000ea20008000800 */
[----:B------:R-:W2:Y:S01]  /*0060*/  S2R R9, SR_CTAID.Y ;  /* 0x0000000000097919 */ /* 0x000ea20000002600 */
[----:B------:R-:W2:Y:S01]  /*0070*/  S2R R4, SR_TID.Y ;  /* 0x0000000000047919 */ /* 0x000ea20000002200 */
[----:B0-----:R-:W-:-:S05]  /*0080*/  IMAD R7, R7, UR4, R2 ;  /* 0x0000000407077c24 */ /* 0x001fca000f8e0202 */
[----:B-1----:R-:W-:Y:S01]  /*0090*/  ISETP.GE.AND P0, PT, R7, R0, PT ;  /* 0x000000000700720c */ /* 0x002fe20003f06270 */
[----:B--2---:R-:W-:-:S05]  /*00a0*/  IMAD R9, R9, UR5, R4 ;  /* 0x0000000509097c24 */ /* 0x004fca000f8e0204 */
[----:B------:R-:W-:-:S13]  /*00b0*/  ISETP.GT.U32.OR P0, PT, R9, 0x1f, P0 ;  /* 0x0000001f0900780c */ /* 0x000fda0000704470 */
[----:B------:R-:W-:Y:S05]  /*00c0*/  @P0 EXIT ;  /* 0x000000000000094d */ /* 0x000fea0003800000 */
[----:B------:R-:W0:Y:S01]  /*00d0*/  LDC.64 R2, c[0x0][0x388] ;  /* 0x0000e200ff027b82 */ /* 0x000e220000000a00 */
[----:B------:R-:W1:Y:S01]  /*00e0*/  LDCU.64 UR4, c[0x0][0x358] ;  /* 0x00006b00ff0477ac */ /* 0x000e620008000a00 */
[----:B------:R-:W-:-:S06]  /*00f0*/  IMAD R5, R9, R0, R7 ;  /* 0x0000000009057224 */ /* 0x000fcc00078e0207 */
[----:B------:R-:W2:Y:S08]  /*0100*/  LDC R6, c[0x0][0x3a0] ;  /* 0x0000e800ff067b82 */ /* 0x000eb00000000800 */
[----:B------:R-:W3:Y:S01]  /*0110*/  LDC R8, c[0x0][0x3a8] ;  /* 0x0000ea00ff087b82 */ /* 0x000ee20000000800 */
[----:B0-----:R-:W-:-:S07]  /*0120*/  IMAD.WIDE R2, R5, 0x4, R2 ;  /* 0x0000000405027825 */ /* 0x001fce00078e0202 */
[----:B------:R-:W0:Y:S01]  /*0130*/  LDC.64 R4, c[0x0][0x398] ;  /* 0x0000e600ff047b82 */ /* 0x000e220000000a00 */
[----:B-1----:R-:W4:Y:S01]  /*0140*/  LDG.E R11, desc[UR4][R2.64] ;  /* 0x00000004020b7981 */ /* 0x002f22000c1e1900 */
[----:B--2---:R-:W-:Y:S01]  /*0150*/  ISETP.GE.AND P0, PT, R6, 0x1, PT ;  /* 0x000000010600780c */ /* 0x004fe20003f06270 */
[----:B---3--:R-:W-:Y:S01]  /*0160*/  FMUL R8, R8, -0.03125 ;  /* 0xbd00000008087820 */ /* 0x008fe20000400000 */
[----:B0-----:R-:W-:-:S04]  /*0170*/  IMAD.WIDE R4, R7, 0x4, R4 ;  /* 0x0000000407047825 */ /* 0x001fc800078e0204 */
[----:B----4-:R-:W-:-:S05]  /*0180*/  FMUL R11, R8, R11 ;  /* 0x0000000b080b7220 */ /* 0x010fca0000400000 */
[----:B------:R0:W-:Y:S02]  /*0190*/  REDG.E.ADD.F32.FTZ.RN.STRONG.GPU desc[UR4][R4.64], R11 ;  /* 0x0000000b040079a6 */ /* 0x0001e4000c12f304 */
[----:B------:R-:W-:Y:S05]  /*01a0*/  @!P0 EXIT ;  /* 0x000000000000894d */ /* 0x000fea0003800000 */
[C---:B------:R-:W-:Y:S01]  /*01b0*/  ISETP.GE.U32.AND P1, PT, R6.reuse, 0x8, PT ;  /* 0x000000080600780c */ /* 0x040fe20003f26070 */
[----:B------:R-:W-:Y:S01]  /*01c0*/  HFMA2 R10, -RZ, RZ, 0, 0 ;  /* 0x00000000ff0a7431 */ /* 0x000fe200000001ff */
[----:B------:R-:W-:Y:S01]  /*01d0*/  LOP3.LUT R13, R6, 0x7, RZ, 0xc0, !PT ;  /* 0x00000007060d7812 */ /* 0x000fe200078ec0ff */
[----:B------:R-:W-:-:S03]  /*01e0*/  IMAD R9, R9, R6, RZ ;  /* 0x0000000609097224 */ /* 0x000fc600078e02ff */
[----:B------:R-:W-:-:S07]  /*01f0*/  ISETP.NE.AND P0, PT, R13, RZ, PT ;  /* 0x000000ff0d00720c */ /* 0x000fce0003f05270 */
[----:B------:R-:W-:Y:S06]  /*0200*/  @!P1 BRA `(.L_x_3) ;  /* 0x0000000000f89947 */ /* 0x000fec0003800000 */
[----:B0-----:R-:W0:Y:S01]  /*0210*/  LDC.64 R4, c[0x0][0x380] ;  /* 0x0000e000ff047b82 */ /* 0x001e220000000a00 */
[----:B------:R-:W-:Y:S02]  /*0220*/  LOP3.LUT R10, R6, 0x7ffffff8, RZ, 0xc0, !PT ;  /* 0x7ffffff8060a7812 */ /* 0x000fe400078ec0ff */
[----:B------:R-:W-:Y:S02]  /*0230*/  MOV R11, R7 ;  /* 0x00000007000b7202 */ /* 0x000fe40000000f00 */
[----:B------:R-:W-:Y:S01]  /*0240*/  IADD3 R12, PT, PT, -R10, RZ, RZ ;  /* 0x000000ff0a0c7210 */ /* 0x000fe20007ffe1ff */
[----:B0-----:R-:W-:-:S03]  /*0250*/  IMAD.WIDE.U32 R4, R9, 0x4, R4 ;  /* 0x0000000409047825 */ /* 0x001fc600078e0004 */
[----:B------:R-:W-:-:S04]  /*0260*/  IADD3 R4, P1, PT, R4, 0x10, RZ ;  /* 0x0000001004047810 */ /* 0x000fc80007f3e0ff */
[----:B------:R-:W-:-:S09]  /*0270*/  IADD3.X R5, PT, PT, RZ, R5, RZ, P1, !PT ;  /* 0x00000005ff057210 */ /* 0x000fd20000ffe4ff */
.L_x_4:
[----:B--2---:R-:W2:Y:S01]  /*0280*/  LDG.E R17, desc[UR4][R4.64+-0x10] ;  /* 0xfffff00404117981 */ /* 0x004ea2000c1e1900 */
[----:B------:R-:W0:Y:S03]  /*0290*/  LDC.64 R14, c[0x0][0x390] ;  /* 0x0000e400ff0e7b82 */ /* 0x000e260000000a00 */
[----:B------:R-:W3:Y:S01]  /*02a0*/  LDG.E R16, desc[UR4][R2.64] ;  /* 0x0000000402107981 */ /* 0x000ee2000c1e1900 */
[----:B0-----:R-:W-:-:S04]  /*02b0*/  IMAD.WIDE R14, R11, 0x4, R14 ;  /* 0x000000040b0e7825 */ /* 0x001fc800078e020e */
[----:B--2---:R-:W-:-:S04]  /*02c0*/  FMUL R17, R8, R17 ;  /* 0x0000001108117220 */ /* 0x004fc80000400000 */
[----:B---3--:R-:W-:-:S05]  /*02d0*/  FMUL R21, R17, R16 ;  /* 0x0000001011157220 */ /* 0x008fca0000400000 */
[----:B------:R0:W-:Y:S04]  /*02e0*/  REDG.E.ADD.F32.FTZ.RN.STRONG.GPU desc[UR4][R14.64], R21 ;  /* 0x000000150e0079a6 */ /* 0x0001e8000c12f304 */
[----:B------:R-:W2:Y:S04]  /*02f0*/  LDG.E R17, desc[UR4][R4.64+-0xc] ;  /* 0xfffff40404117981 */ /* 0x000ea8000c1e1900 */
[----:B------:R-:W3:Y:S01]  /*0300*/  LDG.E R19, desc[UR4][R2.64] ;  /* 0x0000000402137981 */ /* 0x000ee2000c1e1900 */
[----:B--2---:R-:W-:Y:S01]  /*0310*/  FMUL R18, R8, R17 ;  /* 0x0000001108127220 */ /* 0x004fe20000400000 */
[----:B------:R-:W-:-:S04]  /*0320*/  IMAD.WIDE R16, R0, 0x4, R14 ;  /* 0x0000000400107825 */ /* 0x000fc800078e020e */
        /* <DEDUP_REMOVED lines=8> */
[----:B0-----:R-:W3:Y:S04]  /*03b0*/  LDG.E R15, desc[UR4][R4.64+-0x4] ;  /* 0xfffffc04040f7981 */ /* 0x001ee8000c1e1900 */
[----:B------:R-:W4:Y:S01]  /*03c0*/  LDG.E R21, desc[UR4][R2.64] ;  /* 0x0000000402157981 */ /* 0x000f22000c1e1900 */
[----:B---3--:R-:W-:Y:S01]  /*03d0*/  FMUL R20, R8, R15 ;  /* 0x0000000f08147220 */ /* 0x008fe20000400000 */
[----:B------:R-:W-:-:S04]  /*03e0*/  IMAD.WIDE R14, R0, 0x4, R18 ;  /* 0x00000004000e7825 */ /* 0x000fc800078e0212 */
[----:B----4-:R-:W-:-:S05]  /*03f0*/  FMUL R21, R20, R21 ;  /* 0x0000001514157220 */ /* 0x010fca0000400000 */
[----:B------:R0:W-:Y:S04]  /*0400*/  REDG.E.ADD.F32.FTZ.RN.STRONG.GPU desc[UR4][R14.64], R21 ;  /* 0x000000150e0079a6 */ /* 0x0001e8000c12f304 */
[----:B-1----:R-:W3:Y:S04]  /*0410*/  LDG.E R17, desc[UR4][R4.64] ;  /* 0x0000000404117981 */ /* 0x002ee8000c1e1900 */
[----:B------:R-:W4:Y:S01]  /*0420*/  LDG.E R23, desc[UR4][R2.64] ;  /* 0x0000000402177981 */ /* 0x000f22000c1e1900 */
[----:B---3--:R-:W-:Y:S01]  /*0430*/  FMUL R20, R8, R17 ;  /* 0x0000001108147220 */ /* 0x008fe20000400000 */
[----:B------:R-:W-:-:S04]  /*0440*/  IMAD.WIDE R16, R0, 0x4, R14 ;  /* 0x0000000400107825 */ /* 0x000fc800078e020e */
[----:B----4-:R-:W-:-:S05]  /*0450*/  FMUL R23, R20, R23 ;  /* 0x0000001714177220 */ /* 0x010fca0000400000 */
[----:B------:R1:W-:Y:S04]  /*0460*/  REDG.E.ADD.F32.FTZ.RN.STRONG.GPU desc[UR4][R16.64], R23 ;  /* 0x00000017100079a6 */ /* 0x0003e8000c12f304 */
[----:B--2---:R-:W2:Y:S04]  /*0470*/  LDG.E R19, desc[UR4][R4.64+0x4] ;  /* 0x0000040404137981 */ /* 0x004ea8000c1e1900 */
        /* <DEDUP_REMOVED lines=11> */
[----:B-1----:R0:W3:Y:S04]  /*0530*/  LDG.E R17, desc[UR4][R4.64+0xc] ;  /* 0x00000c0404117981 */ /* 0x0020e8000c1e1900 */
[----:B------:R-:W4:Y:S01]  /*0540*/  LDG.E R23, desc[UR4][R2.64] ;  /* 0x0000000402177981 */ /* 0x000f22000c1e1900 */
[----:B------:R-:W-:-:S04]  /*0550*/  IADD3 R12, PT, PT, R12, 0x8, RZ ;  /* 0x000000080c0c7810 */ /* 0x000fc80007ffe0ff */
[----:B------:R-:W-:Y:S02]  /*0560*/  ISETP.NE.AND P1, PT, R12, RZ, PT ;  /* 0x000000ff0c00720c */ /* 0x000fe40003f25270 */
[----:B0-----:R-:W-:Y:S02]  /*0570*/  IADD3 R4, P2, PT, R4, 0x20, RZ ;  /* 0x0000002004047810 */ /* 0x001fe40007f5e0ff */
[----:B------:R-:W-:Y:S02]  /*0580*/  LEA R11, R0, R11, 0x3 ;  /* 0x0000000b000b7211 */ /* 0x000fe400078e18ff */
[----:B------:R-:W-:Y:S01]  /*0590*/  IADD3.X R5, PT, PT, RZ, R5, RZ, P2, !PT ;  /* 0x00000005ff057210 */ /* 0x000fe200017fe4ff */
[----:B---3--:R-:W-:Y:S01]  /*05a0*/  FMUL R20, R8, R17 ;  /* 0x0000001108147220 */ /* 0x008fe20000400000 */
[----:B------:R-:W-:-:S04]  /*05b0*/  IMAD.WIDE R16, R0, 0x4, R14 ;  /* 0x0000000400107825 */ /* 0x000fc800078e020e */
[----:B----4-:R-:W-:-:S05]  /*05c0*/  FMUL R23, R20, R23 ;  /* 0x0000001714177220 */ /* 0x010fca0000400000 */
[----:B------:R2:W-:Y:S01]  /*05d0*/  REDG.E.ADD.F32.FTZ.RN.STRONG.GPU desc[UR4][R16.64], R23 ;  /* 0x00000017100079a6 */ /* 0x0005e2000c12f304 */
[----:B------:R-:W-:Y:S05]  /*05e0*/  @P1 BRA `(.L_x_4) ;  /* 0xfffffffc00241947 */ /* 0x000fea000383ffff */
.L_x_3:
[----:B------:R-:W-:Y:S05]  /*05f0*/  @!P0 EXIT ;  /* 0x000000000000894d */ /* 0x000fea0003800000 */
[----:B------:R-:W-:Y:S02]  /*0600*/  ISETP.GE.U32.AND P1, PT, R13, 0x4, PT ;  /* 0x000000040d00780c */ /* 0x000fe40003f26070 */
[----:B--2---:R-:W-:-:S04]  /*0610*/  LOP3.LUT R18, R6, 0x3, RZ, 0xc0, !PT ;  /* 0x0000000306127812 */ /* 0x004fc800078ec0ff */
[----:B------:R-:W-:-:S07]  /*0620*/  ISETP.NE.AND P0, PT, R18, RZ, PT ;  /* 0x000000ff1200720c */ /* 0x000fce0003f05270 */
[----:B------:R-:W-:Y:S06]  /*0630*/  @!P1 BRA `(.L_x_5) ;  /* 0x00000000008c9947 */ /* 0x000fec0003800000 */
[----:B------:R-:W1:Y:S01]  /*0640*/  LDC.64 R14, c[0x0][0x380] ;  /* 0x0000e000ff0e7b82 */ /* 0x000e620000000a00 */
[----:B0-----:R-:W-:Y:S01]  /*0650*/  IADD3 R5, PT, PT, R9, R10, RZ ;  /* 0x0000000a09057210 */ /* 0x001fe20007ffe0ff */
[----:B------:R-:W2:Y:S01]  /*0660*/  LDG.E R17, desc[UR4][R2.64] ;  /* 0x0000000402117981 */ /* 0x000ea2000c1e1900 */
[----:B------:R-:W0:Y:S05]  /*0670*/  LDCU.64 UR6, c[0x0][0x380] ;  /* 0x00007000ff0677ac */ /* 0x000e2a0008000a00 */
[----:B------:R-:W3:Y:S01]  /*0680*/  LDC.64 R12, c[0x0][0x390] ;  /* 0x0000e400ff0c7b82 */ /* 0x000ee20000000a00 */
[----:B-1----:R-:W-:-:S06]  /*0690*/  IMAD.WIDE.U32 R14, R5, 0x4, R14 ;  /* 0x00000004050e7825 */ /* 0x002fcc00078e000e */
[----:B------:R-:W4:Y:S01]  /*06a0*/  LDG.E R15, desc[UR4][R14.64] ;  /* 0x000000040e0f7981 */ /* 0x000f22000c1e1900 */
[----:B------:R-:W-:Y:S01]  /*06b0*/  IADD3 R5, P1, PT, R9, R10, RZ ;  /* 0x0000000a09057210 */ /* 0x000fe20007f3e0ff */
[----:B------:R-:W-:-:S03]  /*06c0*/  IMAD R11, R10, R0, R7 ;  /* 0x000000000a0b7224 */ /* 0x000fc600078e0207 */
[----:B------:R-:W-:Y:S02]  /*06d0*/  IADD3.X R20, PT, PT, RZ, RZ, RZ, P1, !PT ;  /* 0x000000ffff147210 */ /* 0x000fe40000ffe4ff */
[----:B0-----:R-:W-:Y:S01]  /*06e0*/  LEA R4, P1, R5, UR6, 0x2 ;  /* 0x0000000605047c11 */ /* 0x001fe2000f8210ff */
[----:B---3--:R-:W-:-:S03]  /*06f0*/  IMAD.WIDE R12, R11, 0x4, R12 ;  /* 0x000000040b0c7825 */ /* 0x008fc600078e020c */
[----:B------:R-:W-:Y:S01]  /*0700*/  LEA.HI.X R5, R5, UR7, R20, 0x2, P1 ;  /* 0x0000000705057c11 */ /* 0x000fe200088f1414 */
[----:B----4-:R-:W-:-:S04]  /*0710*/  FMUL R16, R8, R15 ;  /* 0x0000000f08107220 */ /* 0x010fc80000400000 */
[----:B--2---:R-:W-:-:S05]  /*0720*/  FMUL R11, R16, R17 ;  /* 0x00000011100b7220 */ /* 0x004fca0000400000 */
        /* <DEDUP_REMOVED lines=13> */
[----:B0-----:R-:W2:Y:S04]  /*0800*/  LDG.E R11, desc[UR4][R4.64+0xc] ;  /* 0x00000c04040b7981 */ /* 0x001ea8000c1e1900 */
[----:B------:R-:W3:Y:S01]  /*0810*/  LDG.E R20, desc[UR4][R2.64] ;  /* 0x0000000402147981 */ /* 0x000ee2000c1e1900 */
[----:B------:R-:W-:-:S04]  /*0820*/  IMAD.WIDE R12, R0, 0x4, R16 ;  /* 0x00000004000c7825 */ /* 0x000fc800078e0210 */
[----:B--2---:R-:W-:-:S04]  /*0830*/  FMUL R11, R8, R11 ;  /* 0x0000000b080b7220 */ /* 0x004fc80000400000 */
[----:B---3--:R-:W-:-:S05]  /*0840*/  FMUL R11, R11, R20 ;  /* 0x000000140b0b7220 */ /* 0x008fca0000400000 */
[----:B------:R1:W-:Y:S01]  /*0850*/  REDG.E.ADD.F32.FTZ.RN.STRONG.GPU desc[UR4][R12.64], R11 ;  /* 0x0000000b0c0079a6 */ /* 0x0003e2000c12f304 */
[----:B------:R-:W-:-:S07]  /*0860*/  IADD3 R10, PT, PT, R10, 0x4, RZ ;  /* 0x000000040a0a7810 */ /* 0x000fce0007ffe0ff */
.L_x_5:
[----:B------:R-:W-:Y:S05]  /*0870*/  @!P0 EXIT ;  /* 0x000000000000894d */ /* 0x000fea0003800000 */
[----:B------:R-:W-:Y:S02]  /*0880*/  ISETP.NE.AND P1, PT, R18, 0x1, PT ;  /* 0x000000011200780c */ /* 0x000fe40003f25270 */
[----:B------:R-:W-:-:S04]  /*0890*/  LOP3.LUT R6, R6, 0x1, RZ, 0xc0, !PT ;  /* 0x0000000106067812 */ /* 0x000fc800078ec0ff */
[----:B------:R-:W-:-:S07]  /*08a0*/  ISETP.NE.U32.AND P0, PT, R6, 0x1, PT ;  /* 0x000000010600780c */ /* 0x000fce0003f05070 */
[----:B------:R-:W-:Y:S06]  /*08b0*/  @!P1 BRA `(.L_x_6) ;  /* 0x00000000005c9947 */ /* 0x000fec0003800000 */
[----:B0-----:R-:W0:Y:S01]  /*08c0*/  LDC.64 R4, c[0x0][0x380] ;  /* 0x0000e000ff047b82 */ /* 0x001e220000000a00 */
[----:B-1----:R-:W-:Y:S01]  /*08d0*/  IADD3 R15, PT, PT, R9, R10, RZ ;  /* 0x0000000a090f7210 */ /* 0x002fe20007ffe0ff */
[----:B------:R-:W2:Y:S01]  /*08e0*/  LDG.E R11, desc[UR4][R2.64] ;  /* 0x00000004020b7981 */ /* 0x000ea2000c1e1900 */
[----:B------:R-:W1:Y:S05]  /*08f0*/  LDCU.64 UR6, c[0x0][0x380] ;  /* 0x00007000ff0677ac */ /* 0x000e6a0008000a00 */
[----:B------:R-:W3:Y:S01]  /*0900*/  LDC.64 R12, c[0x0][0x390] ;  /* 0x0000e400ff0c7b82 */ /* 0x000ee20000000a00 */
[----:B0-----:R-:W-:-:S06]  /*0910*/  IMAD.WIDE.U32 R14, R15, 0x4, R4 ;  /* 0x000000040f0e7825 */ /* 0x001fcc00078e0004 */
[----:B------:R-:W4:Y:S01]  /*0920*/  LDG.E R15, desc[UR4][R14.64] ;  /* 0x000000040e0f7981 */ /* 0x000f22000c1e1900 */
[----:B------:R-:W-:Y:S01]  /*0930*/  IADD3 R5, P1, PT, R9, R10, RZ ;  /* 0x0000000a09057210 */ /* 0x000fe20007f3e0ff */
[----:B------:R-:W-:-:S03]  /*0940*/  IMAD R17, R10, R0, R7 ;  /* 0x000000000a117224 */ /* 0x000fc600078e0207 */
[----:B------:R-:W-:Y:S02]  /*0950*/  IADD3.X R16, PT, PT, RZ, RZ, RZ, P1, !PT ;  /* 0x000000ffff107210 */ /* 0x000fe40000ffe4ff */
[----:B-1----:R-:W-:Y:S01]  /*0960*/  LEA R4, P1, R5, UR6, 0x2 ;  /* 0x0000000605047c11 */ /* 0x002fe2000f8210ff */
[----:B---3--:R-:W-:-:S03]  /*0970*/  IMAD.WIDE R12, R17, 0x4, R12 ;  /* 0x00000004110c7825 */ /* 0x008fc600078e020c */
[----:B------:R-:W-:Y:S01]  /*0980*/  LEA.HI.X R5, R5, UR7, R16, 0x2, P1 ;  /* 0x0000000705057c11 */ /* 0x000fe200088f1410 */
[----:B----4-:R-:W-:-:S04]  /*0990*/  FMUL R6, R8, R15 ;  /* 0x0000000f08067220 */ /* 0x010fc80000400000 */
[----:B--2---:R-:W-:-:S05]  /*09a0*/  FMUL R11, R6, R11 ;  /* 0x0000000b060b7220 */ /* 0x004fca0000400000 */
[----:B------:R2:W-:Y:S04]  /*09b0*/  REDG.E.ADD.F32.FTZ.RN.STRONG.GPU desc[UR4][R12.64], R11 ;  /* 0x0000000b0c0079a6 */ /* 0x0005e8000c12f304 */
[----:B------:R-:W3:Y:S04]  /*09c0*/  LDG.E R5, desc[UR4][R4.64+0x4] ;  /* 0x0000040404057981 */ /* 0x000ee8000c1e1900 */
[----:B------:R-:W4:Y:S01]  /*09d0*/  LDG.E R17, desc[UR4][R2.64] ;  /* 0x0000000402117981 */ /* 0x000f22000c1e1900 */
[----:B------:R-:W-:-:S04]  /*09e0*/  IMAD.WIDE R14, R0, 0x4, R12 ;  /* 0x00000004000e7825 */ /* 0x000fc800078e020c */
[----:B---3--:R-:W-:-:S04]  /*09f0*/  FMUL R6, R8, R5 ;  /* 0x0000000508067220 */ /* 0x008fc80000400000 */
[----:B----4-:R-:W-:-:S05]  /*0a00*/  FMUL R17, R6, R17 ;  /* 0x0000001106117220 */ /* 0x010fca0000400000 */
[----:B------:R2:W-:Y:S01]  /*0a10*/  REDG.E.ADD.F32.FTZ.RN.STRONG.GPU desc[UR4][R14.64], R17 ;  /* 0x000000110e0079a6 */ /* 0x0005e2000c12f304 */
[----:B------:R-:W-:-:S07]  /*0a20*/  IADD3 R10, PT, PT, R10, 0x2, RZ ;  /* 0x000000020a0a7810 */ /* 0x000fce0007ffe0ff */
.L_x_6:
[----:B------:R-:W-:Y:S05]  /*0a30*/  @P0 EXIT ;  /* 0x000000000000094d */ /* 0x000fea0003800000 */
[----:B-12---:R-:W1:Y:S01]  /*0a40*/  LDC.64 R12, c[0x0][0x380] ;  /* 0x0000e000ff0c7b82 */ /* 0x006e620000000a00 */
[----:B------:R-:W-:Y:S01]  /*0a50*/  IADD3 R9, PT, PT, R9, R10, RZ ;  /* 0x0000000a09097210 */ /* 0x000fe20007ffe0ff */
[----:B------:R-:W2:Y:S06]  /*0a60*/  LDG.E R3, desc[UR4][R2.64] ;  /* 0x0000000402037981 */ /* 0x000eac000c1e1900 */
[----:B0-----:R-:W0:Y:S01]  /*0a70*/  LDC.64 R4, c[0x0][0x390] ;  /* 0x0000e400ff047b82 */ /* 0x001e220000000a00 */
[----:B-1----:R-:W-:-:S06]  /*0a80*/  IMAD.WIDE.U32 R12, R9, 0x4, R12 ;  /* 0x00000004090c7825 */ /* 0x002fcc00078e000c */
[----:B------:R-:W3:Y:S01]  /*0a90*/  LDG.E R13, desc[UR4][R12.64] ;  /* 0x000000040c0d7981 */ /* 0x000ee2000c1e1900 */
[----:B------:R-:W-:-:S04]  /*0aa0*/  IMAD R7, R10, R0, R7 ;  /* 0x000000000a077224 */ /* 0x000fc800078e0207 */
[----:B0-----:R-:W-:-:S04]  /*0ab0*/  IMAD.WIDE R4, R7, 0x4, R4 ;  /* 0x0000000407047825 */ /* 0x001fc800078e0204 */
[----:B---3--:R-:W-:-:S04]  /*0ac0*/  FMUL R8, R8, R13 ;  /* 0x0000000d08087220 */ /* 0x008fc80000400000 */
[----:B--2---:R-:W-:-:S05]  /*0ad0*/  FMUL R7, R8, R3 ;  /* 0x0000000308077220 */ /* 0x004fca0000400000 */
[----:B------:R-:W-:Y:S01]  /*0ae0*/  REDG.E.ADD.F32.FTZ.RN.STRONG.GPU desc[UR4][R4.64], R7 ;  /* 0x00000007040079a6 */ /* 0x000fe2000c12f304 */
[----:B------:R-:W-:Y:S05]  /*0af0*/  EXIT ;  /* 0x000000000000794d */ /* 0x000fea0003800000 */
.L_x_7:
        /* <DEDUP_REMOVED lines=16> */
.L_x_47:


//--------------------- .text._Z19linear_backprop_gpuPfS_S_ii --------------------------
	.section	.text._Z19linear_backprop_gpuPfS_S_ii,"ax",@progbits
	.align	128
        .global         _Z19linear_backprop_gpuPfS_S_ii
        .type           _Z19linear_backprop_gpuPfS_S_ii,@function
        .size           _Z19linear_backprop_gpuPfS_S_ii,(.L_x_48 - _Z19linear_backprop_gpuPfS_S_ii)
        .other          _Z19linear_backprop_gpuPfS_S_ii,@"STO_CUDA_ENTRY STV_DEFAULT"
_Z19linear_backprop_gpuPfS_S_ii:
.text._Z19linear_backprop_gpuPfS_S_ii:
        /* <DEDUP_REMOVED lines=13> */
[----:B------:R-:W0:Y:S02]  /*00d0*/  LDC R8, c[0x0][0x398] ;  /* 0x0000e600ff087b82 */ /* 0x000e240000000800 */
[----:B0-----:R-:W-:-:S13]  /*00e0*/  ISETP.GE.AND P0, PT, R8, 0x1, PT ;  /* 0x000000010800780c */ /* 0x001fda0003f06270 */
[----:B------:R-:W-:Y:S05]  /*00f0*/  @!P0 EXIT ;  /* 0x000000000000894d */ /* 0x000fea0003800000 */
[----:B------:R-:W0:Y:S01]  /*0100*/  LDC.64 R2, c[0x0][0x380] ;  /* 0x0000e000ff027b82 */ /* 0x000e220000000a00 */
[C---:B------:R-:W-:Y:S01]  /*0110*/  ISETP.GE.U32.AND P1, PT, R8.reuse, 0x8, PT ;  /* 0x000000080800780c */ /* 0x040fe20003f26070 */
[C---:B------:R-:W-:Y:S01]  /*0120*/  IMAD R5, R9.reuse, R7, R6 ;  /* 0x0000000709057224 */ /* 0x040fe200078e0206 */
[----:B------:R-:W-:Y:S01]  /*0130*/  LOP3.LUT R18, R8, 0x7, RZ, 0xc0, !PT ;  /* 0x0000000708127812 */ /* 0x000fe200078ec0ff */
[----:B------:R-:W1:Y:S01]  /*0140*/  LDCU.64 UR4, c[0x0][0x358] ;  /* 0x00006b00ff0477ac */ /* 0x000e620008000a00 */
[----:B------:R-:W-:Y:S02]  /*0150*/  HFMA2 R0, -RZ, RZ, 0, 0 ;  /* 0x00000000ff007431 */ /* 0x000fe400000001ff */
[----:B------:R-:W-:Y:S01]  /*0160*/  IMAD R9, R9, R8, RZ ;  /* 0x0000000809097224 */ /* 0x000fe200078e02ff */
[----:B------:R-:W-:Y:S01]  /*0170*/  ISETP.NE.AND P0, PT, R18, RZ, PT ;  /* 0x000000ff1200720c */ /* 0x000fe20003f05270 */
[----:B0-----:R-:W-:-:S05]  /*0180*/  IMAD.WIDE R2, R5, 0x4, R2 ;  /* 0x0000000405027825 */ /* 0x001fca00078e0202 */
[----:B-1----:R-:W-:Y:S07]  /*0190*/  @!P1 BRA `(.L_x_8) ;  /* 0x0000000000e09947 */ /* 0x002fee0003800000 */
[----:B------:R-:W0:Y:S01]  /*01a0*/  LDC.64 R4, c[0x0][0x388] ;  /* 0x0000e200ff047b82 */ /* 0x000e220000000a00 */
[----:B------:R-:W-:Y:S02]  /*01b0*/  LOP3.LUT R0, R8, 0x7ffffff8, RZ, 0xc0, !PT ;  /* 0x7ffffff808007812 */ /* 0x000fe400078ec0ff */
[----:B------:R-:W-:Y:S02]  /*01c0*/  MOV R10, R6 ;  /* 0x00000006000a7202 */ /* 0x000fe40000000f00 */
[----:B------:R-:W-:Y:S01]  /*01d0*/  IADD3 R11, PT, PT, -R0, RZ, RZ ;  /* 0x000000ff000b7210 */ /* 0x000fe20007ffe1ff */
[----:B0-----:R-:W-:-:S03]  /*01e0*/  IMAD.WIDE.U32 R4, R9, 0x4, R4 ;  /* 0x0000000409047825 */ /* 0x001fc600078e0004 */
[----:B------:R-:W-:-:S04]  /*01f0*/  IADD3 R14, P1, PT, R4, 0x10, RZ ;  /* 0x00000010040e7810 */ /* 0x000fc80007f3e0ff */
[----:B------:R-:W-:-:S09]  /*0200*/  IADD3.X R17, PT, PT, RZ, R5, RZ, P1, !PT ;  /* 0x00000005ff117210 */ /* 0x000fd20000ffe4ff */
.L_x_9:
[----:B-1----:R-:W0:Y:S01]  /*0210*/  LDC.64 R4, c[0x0][0x390] ;  /* 0x0000e400ff047b82 */ /* 0x002e220000000a00 */
[----:B------:R-:W2:Y:S01]  /*0220*/  LDG.E R13, desc[UR4][R2.64] ;  /* 0x00000004020d7981 */ /* 0x000ea2000c1e1900 */
[----:B0-----:R-:W-:-:S05]  /*0230*/  IMAD.WIDE R4, R10, 0x4, R4 ;  /* 0x000000040a047825 */ /* 0x001fca00078e0204 */
[----:B------:R-:W2:Y:S02]  /*0240*/  LDG.E R12, desc[UR4][R4.64] ;  /* 0x00000004040c7981 */ /* 0x000ea4000c1e1900 */
[----:B--2---:R-:W-:Y:S01]  /*0250*/  FMUL R19, R12, R13 ;  /* 0x0000000d0c137220 */ /* 0x004fe20000400000 */
[----:B------:R-:W-:Y:S01]  /*0260*/  IMAD.WIDE R12, R7, 0x4, R4 ;  /* 0x00000004070c7825 */ /* 0x000fe200078e0204 */
[----:B------:R-:W-:Y:S02]  /*0270*/  MOV R4, R14 ;  /* 0x0000000e00047202 */ /* 0x000fe40000000f00 */
[----:B------:R-:W-:-:S05]  /*0280*/  MOV R5, R17 ;  /* 0x0000001100057202 */ /* 0x000fca0000000f00 */
[----:B------:R0:W-:Y:S04]  /*0290*/  REDG.E.ADD.F32.FTZ.RN.STRONG.GPU desc[UR4][R4.64+-0x10], R19 ;  /* 0xfffff013040079a6 */ /* 0x0001e8000c12f304 */
[----:B------:R-:W2:Y:S04]  /*02a0*/  LDG.E R14, desc[UR4][R12.64] ;  /* 0x000000040c0e7981 */ /* 0x000ea8000c1e1900 */
[----:B------:R-:W2:Y:S02]  /*02b0*/  LDG.E R15, desc[UR4][R2.64] ;  /* 0x00000004020f7981 */ /* 0x000ea4000c1e1900 */
[----:B--2---:R-:W-:Y:S01]  /*02c0*/  FMUL R21, R14, R15 ;  /* 0x0000000f0e157220 */ /* 0x004fe20000400000 */
[----:B------:R-:W-:-:S04]  /*02d0*/  IMAD.WIDE R14, R7, 0x4, R12 ;  /* 0x00000004070e7825 */ /* 0x000fc800078e020c */
[----:B------:R1:W-:Y:S04]  /*02e0*/  REDG.E.ADD.F32.FTZ.RN.STRONG.GPU desc[UR4][R4.64+-0xc], R21 ;  /* 0xfffff415040079a6 */ /* 0x0003e8000c12f304 */
[----:B------:R-:W2:Y:S04]  /*02f0*/  LDG.E R16, desc[UR4][R14.64] ;  /* 0x000000040e107981 */ /* 0x000ea8000c1e1900 */
[----:B------:R-:W2:Y:S02]  /*0300*/  LDG.E R17, desc[UR4][R2.64] ;  /* 0x0000000402117981 */ /* 0x000ea4000c1e1900 */
[----:B--2---:R-:W-:Y:S01]  /*0310*/  FMUL R23, R16, R17 ;  /* 0x0000001110177220 */ /* 0x004fe20000400000 */
[----:B------:R-:W-:-:S04]  /*0320*/  IMAD.WIDE R16, R7, 0x4, R14 ;  /* 0x0000000407107825 */ /* 0x000fc800078e020e */
[----:B------:R2:W-:Y:S04]  /*0330*/  REDG.E.ADD.F32.FTZ.RN.STRONG.GPU desc[UR4][R4.64+-0x8], R23 ;  /* 0xfffff817040079a6 */ /* 0x0005e8000c12f304 */
[----:B0-----:R-:W3:Y:S04]  /*0340*/  LDG.E R19, desc[UR4][R16.64] ;  /* 0x0000000410137981 */ /* 0x001ee8000c1e1900 */
[----:B------:R-:W3:Y:S02]  /*0350*/  LDG.E R12, desc[UR4][R2.64] ;  /* 0x00000004020c7981 */ /* 0x000ee4000c1e1900 */
[----:B---3--:R-:W-:Y:S01]  /*0360*/  FMUL R19, R19, R12 ;  /* 0x0000000c13137220 */ /* 0x008fe20000400000 */
[----:B------:R-:W-:-:S04]  /*0370*/  IMAD.WIDE R12, R7, 0x4, R16 ;  /* 0x00000004070c7825 */ /* 0x000fc800078e0210 */
[----:B------:R0:W-:Y:S04]  /*0380*/  REDG.E.ADD.F32.FTZ.RN.STRONG.GPU desc[UR4][R4.64+-0x4], R19 ;  /* 0xfffffc13040079a6 */ /* 0x0001e8000c12f304 */
[----:B------:R-:W1:Y:S04]  /*0390*/  LDG.E R20, desc[UR4][R12.64] ;  /* 0x000000040c147981 */ /* 0x000e68000c1e1900 */
[----:B------:R-:W1:Y:S02]  /*03a0*/  LDG.E R15, desc[UR4][R2.64] ;  /* 0x00000004020f7981 */ /* 0x000e64000c1e1900 */
[----:B-1----:R-:W-:Y:S01]  /*03b0*/  FMUL R21, R20, R15 ;  /* 0x0000000f14157220 */ /* 0x002fe20000400000 */
[----:B------:R-:W-:-:S04]  /*03c0*/  IMAD.WIDE R14, R7, 0x4, R12 ;  /* 0x00000004070e7825 */ /* 0x000fc800078e020c */
[----:B------:R1:W-:Y:S04]  /*03d0*/  REDG.E.ADD.F32.FTZ.RN.STRONG.GPU desc[UR4][R4.64], R21 ;  /* 0x00000015040079a6 */ /* 0x0003e8000c12f304 */
[----:B------:R-:W2:Y:S04]  /*03e0*/  LDG.E R20, desc[UR4][R14.64] ;  /* 0x000000040e147981 */ /* 0x000ea8000c1e1900 */
[----:B------:R-:W2:Y:S02]  /*03f0*/  LDG.E R17, desc[UR4][R2.64] ;  /* 0x0000000402117981 */ /* 0x000ea4000c1e1900 */
[----:B--2---:R-:W-:Y:S01]  /*0400*/  FMUL R23, R20, R17 ;  /* 0x0000001114177220 */ /* 0x004fe20000400000 */
[----:B------:R-:W-:-:S04]  /*0410*/  IMAD.WIDE R16, R7, 0x4, R14 ;  /* 0x0000000407107825 */ /* 0x000fc800078e020e */
[----:B------:R1:W-:Y:S04]  /*0420*/  REDG.E.ADD.F32.FTZ.RN.STRONG.GPU desc[UR4][R4.64+0x4], R23 ;  /* 0x00000417040079a6 */ /* 0x0003e8000c12f304 */
[----:B0-----:R-:W2:Y:S04]  /*0430*/  LDG.E R19, desc[UR4][R16.64] ;  /* 0x0000000410137981 */ /* 0x001ea8000c1e1900 */
[----:B------:R-:W2:Y:S01]  /*0440*/  LDG.E R12, desc[UR4][R2.64] ;  /* 0x00000004020c7981 */ /* 0x000ea2000c1e1900 */
[----:B------:R-:W-:Y:S01]  /*0450*/  IADD3 R11, PT, PT, R11, 0x8, RZ ;  /* 0x000000080b0b7810 */ /* 0x000fe20007ffe0ff */
[----:B--2---:R-:W-:Y:S01]  /*0460*/  FMUL R19, R19, R12 ;  /* 0x0000000c13137220 */ /* 0x004fe20000400000 */
[----:B------:R-:W-:-:S04]  /*0470*/  IMAD.WIDE R12, R7, 0x4, R16 ;  /* 0x00000004070c7825 */ /* 0x000fc800078e0210 */
[----:B------:R1:W-:Y:S04]  /*0480*/  REDG.E.ADD.F32.FTZ.RN.STRONG.GPU desc[UR4][R4.64+0x8], R19 ;  /* 0x00000813040079a6 */ /* 0x0003e8000c12f304 */
[----:B------:R-:W2:Y:S04]  /*0490*/  LDG.E R12, desc[UR4][R12.64] ;  /* 0x000000040c0c7981 */ /* 0x000ea8000c1e1900 */
[----:B------:R-:W2:Y:S01]  /*04a0*/  LDG.E R15, desc[UR4][R2.64] ;  /* 0x00000004020f7981 */ /* 0x000ea2000c1e1900 */
[----:B------:R-:W-:Y:S02]  /*04b0*/  ISETP.NE.AND P1, PT, R11, RZ, PT ;  /* 0x000000ff0b00720c */ /* 0x000fe40003f25270 */
[----:B------:R-:W-:-:S02]  /*04c0*/  IADD3 R14, P2, PT, R4, 0x20, RZ ;  /* 0x00000020040e7810 */ /* 0x000fc40007f5e0ff */
[----:B------:R-:W-:Y:S02]  /*04d0*/  LEA R10, R7, R10, 0x3 ;  /* 0x0000000a070a7211 */ /* 0x000fe400078e18ff */
[----:B------:R-:W-:Y:S01]  /*04e0*/  IADD3.X R17, PT, PT, RZ, R5, RZ, P2, !PT ;  /* 0x00000005ff117210 */ /* 0x000fe200017fe4ff */
[----:B--2---:R-:W-:-:S05]  /*04f0*/  FMUL R15, R12, R15 ;  /* 0x0000000f0c0f7220 */ /* 0x004fca0000400000 */
[----:B------:R1:W-:Y:S01]  /*0500*/  REDG.E.ADD.F32.FTZ.RN.STRONG.GPU desc[UR4][R4.64+0xc], R15 ;  /* 0x00000c0f040079a6 */ /* 0x0003e2000c12f304 */
[----:B------:R-:W-:Y:S05]  /*0510*/  @P1 BRA `(.L_x_9) ;  /* 0xfffffffc003c1947 */ /* 0x000fea000383ffff */
.L_x_8:
[----:B------:R-:W-:Y:S05]  /*0520*/  @!P0 EXIT ;  /* 0x000000000000894d */ /* 0x000fea0003800000 */
[----:B------:R-:W-:Y:S02]  /*0530*/  ISETP.GE.U32.AND P1, PT, R18, 0x4, PT ;  /* 0x000000041200780c */ /* 0x000fe40003f26070 */
[----:B------:R-:W-:-:S04]  /*0540*/  LOP3.LUT R16, R8, 0x3, RZ, 0xc0, !PT ;  /* 0x0000000308107812 */ /* 0x000fc800078ec0ff */
[----:B------:R-:W-:-:S07]  /*0550*/  ISETP.NE.AND P0, PT, R16, RZ, PT ;  /* 0x000000ff1000720c */ /* 0x000fce0003f05270 */
[----:B------:R-:W-:Y:S06]  /*0560*/  @!P1 BRA `(.L_x_10) ;  /* 0x00000000007c9947 */ /* 0x000fec0003800000 */
[----:B-1----:R-:W0:Y:S01]  /*0570*/  LDC.64 R4, c[0x0][0x390] ;  /* 0x0000e400ff047b82 */ /* 0x002e220000000a00 */
[----:B------:R-:W-:Y:S01]  /*0580*/  IMAD R11, R0, R7, R6 ;  /* 0x00000007000b7224 */ /* 0x000fe200078e0206 */
[----:B------:R-:W2:Y:S01]  /*0590*/  LDG.E R15, desc[UR4][R2.64] ;  /* 0x00000004020f7981 */ /* 0x000ea2000c1e1900 */
[----:B------:R-:W1:Y:S05]  /*05a0*/  LDCU.64 UR6, c[0x0][0x388] ;  /* 0x00007100ff0677ac */ /* 0x000e6a0008000a00 */
[----:B------:R-:W3:Y:S01]  /*05b0*/  LDC.64 R12, c[0x0][0x388] ;  /* 0x0000e200ff0c7b82 */ /* 0x000ee20000000a00 */
[----:B0-----:R-:W-:-:S05]  /*05c0*/  IMAD.WIDE R4, R11, 0x4, R4 ;  /* 0x000000040b047825 */ /* 0x001fca00078e0204 */
[----:B------:R-:W2:Y:S01]  /*05d0*/  LDG.E R10, desc[UR4][R4.64] ;  /* 0x00000004040a7981 */ /* 0x000ea2000c1e1900 */
[----:B------:R-:W-:-:S05]  /*05e0*/  IADD3 R11, PT, PT, R9, R0, RZ ;  /* 0x00000000090b7210 */ /* 0x000fca0007ffe0ff */
[----:B---3--:R-:W-:-:S04]  /*05f0*/  IMAD.WIDE.U32 R12, R11, 0x4, R12 ;  /* 0x000000040b0c7825 */ /* 0x008fc800078e000c */
[----:B--2---:R-:W-:Y:S01]  /*0600*/  FMUL R17, R10, R15 ;  /* 0x0000000f0a117220 */ /* 0x004fe20000400000 */
[----:B------:R-:W-:-:S04]  /*0610*/  IMAD.WIDE R10, R7, 0x4, R4 ;  /* 0x00000004070a7825 */ /* 0x000fc800078e0204 */
[----:B------:R0:W-:Y:S04]  /*0620*/  REDG.E.ADD.F32.FTZ.RN.STRONG.GPU desc[UR4][R12.64], R17 ;  /* 0x000000110c0079a6 */ /* 0x0001e8000c12f304 */
[----:B------:R-:W2:Y:S04]  /*0630*/  LDG.E R14, desc[UR4][R10.64] ;  /* 0x000000040a0e7981 */ /* 0x000ea8000c1e1900 */
[----:B------:R-:W2:Y:S01]  /*0640*/  LDG.E R15, desc[UR4][R2.64] ;  /* 0x00000004020f7981 */ /* 0x000ea2000c1e1900 */
[----:B------:R-:W-:-:S04]  /*0650*/  IADD3 R18, P1, PT, R9, R0, RZ ;  /* 0x0000000009127210 */ /* 0x000fc80007f3e0ff */
[----:B------:R-:W-:Y:S02]  /*0660*/  IADD3.X R5, PT, PT, RZ, RZ, RZ, P1, !PT ;  /* 0x000000ffff057210 */ /* 0x000fe40000ffe4ff */
[----:B-1----:R-:W-:-:S04]  /*0670*/  LEA R4, P1, R18, UR6, 0x2 ;  /* 0x0000000612047c11 */ /* 0x002fc8000f8210ff */
[----:B------:R-:W-:Y:S01]  /*0680*/  LEA.HI.X R5, R18, UR7, R5, 0x2, P1 ;  /* 0x0000000712057c11 */ /* 0x000fe200088f1405 */
        /* <DEDUP_REMOVED lines=8> */
[----:B------:R-:W3:Y:S04]  /*0710*/  LDG.E R10, desc[UR4][R10.64] ;  /* 0x000000040a0a7981 */ /* 0x000ee8000c1e1900 */
[----:B------:R-:W3:Y:S02]  /*0720*/  LDG.E R17, desc[UR4][R2.64] ;  /* 0x0000000402117981 */ /* 0x000ee4000c1e1900 */
[----:B---3--:R-:W-:-:S05]  /*0730*/  FMUL R17, R10, R17 ;  /* 0x000000110a117220 */ /* 0x008fca0000400000 */
[----:B------:R2:W-:Y:S01]  /*0740*/  REDG.E.ADD.F32.FTZ.RN.STRONG.GPU desc[UR4][R4.64+0xc], R17 ;  /* 0x00000c11040079a6 */ /* 0x0005e2000c12f304 */
[----:B------:R-:W-:-:S07]  /*0750*/  IADD3 R0, PT, PT, R0, 0x4, RZ ;  /* 0x0000000400007810 */ /* 0x000fce0007ffe0ff */
.L_x_10:
[----:B------:R-:W-:Y:S05]  /*0760*/  @!P0 EXIT ;  /* 0x000000000000894d */ /* 0x000fea0003800000 */
[----:B------:R-:W-:Y:S02]  /*0770*/  ISETP.NE.AND P1, PT, R16, 0x1, PT ;  /* 0x000000011000780c */ /* 0x000fe40003f25270 */
[----:B------:R-:W-:-:S04]  /*0780*/  LOP3.LUT R8, R8, 0x1, RZ, 0xc0, !PT ;  /* 0x0000000108087812 */ /* 0x000fc800078ec0ff */
[----:B------:R-:W-:-:S07]  /*0790*/  ISETP.NE.U32.AND P0, PT, R8, 0x1, PT ;  /* 0x000000010800780c */ /* 0x000fce0003f05070 */
[----:B------:R-:W-:Y:S06]  /*07a0*/  @!P1 BRA `(.L_x_11) ;  /* 0x0000000000549947 */ /* 0x000fec0003800000 */
[----:B-12---:R-:W0:Y:S01]  /*07b0*/  LDC.64 R4, c[0x0][0x390] ;  /* 0x0000e400ff047b82 */ /* 0x006e220000000a00 */
[----:B------:R-:W-:Y:S01]  /*07c0*/  IMAD R11, R0, R7, R6 ;  /* 0x00000007000b7224 */ /* 0x000fe200078e0206 */
[----:B------:R-:W2:Y:S01]  /*07d0*/  LDG.E R13, desc[UR4][R2.64] ;  /* 0x00000004020d7981 */ /* 0x000ea2000c1e1900 */
[----:B------:R-:W-:Y:S01]  /*07e0*/  IADD3 R15, PT, PT, R9, R0, RZ ;  /* 0x00000000090f7210 */ /* 0x000fe20007ffe0ff */
[----:B------:R-:W1:Y:S01]  /*07f0*/  LDCU.64 UR6, c[0x0][0x388] ;  /* 0x00007100ff0677ac */ /* 0x000e620008000a00 */
[----:B0-----:R-:W-:-:S03]  /*0800*/  IMAD.WIDE R10, R11, 0x4, R4 ;  /* 0x000000040b0a7825 */ /* 0x001fc600078e0204 */
[----:B------:R-:W0:Y:S02]  /*0810*/  LDC.64 R4, c[0x0][0x388] ;  /* 0x0000e200ff047b82 */ /* 0x000e240000000a00 */
[----:B------:R-:W2:Y:S01]  /*0820*/  LDG.E R8, desc[UR4][R10.64] ;  /* 0x000000040a087981 */ /* 0x000ea2000c1e1900 */
[----:B0-----:R-:W-:-:S04]  /*0830*/  IMAD.WIDE.U32 R4, R15, 0x4, R4 ;  /* 0x000000040f047825 */ /* 0x001fc800078e0004 */
        /* <DEDUP_REMOVED lines=9> */
[----:B--2---:R-:W-:-:S05]  /*08d0*/  FMUL R17, R12, R17 ;  /* 0x000000110c117220 */ /* 0x004fca0000400000 */
[----:B------:R0:W-:Y:S01]  /*08e0*/  REDG.E.ADD.F32.FTZ.RN.STRONG.GPU desc[UR4][R10.64+0x4], R17 ;  /* 0x000004110a0079a6 */ /* 0x0001e2000c12f304 */
[----:B------:R-:W-:-:S07]  /*08f0*/  IADD3 R0, PT, PT, R0, 0x2, RZ ;  /* 0x0000000200007810 */ /* 0x000fce0007ffe0ff */
.L_x_11:
[----:B------:R-:W-:Y:S05]  /*0900*/  @P0 EXIT ;  /* 0x000000000000094d */ /* 0x000fea0003800000 */
[----:B012---:R-:W0:Y:S01]  /*0910*/  LDC.64 R4, c[0x0][0x390] ;  /* 0x0000e400ff047b82 */ /* 0x007e220000000a00 */
[----:B------:R-:W-:Y:S01]  /*0920*/  IMAD R7, R0, R7, R6 ;  /* 0x0000000700077224 */ /* 0x000fe200078e0206 */
[----:B------:R-:W2:Y:S03]  /*0930*/  LDG.E R3, desc[UR4][R2.64] ;  /* 0x0000000402037981 */ /* 0x000ea6000c1e1900 */
[----:B0-----:R-:W-:-:S03]  /*0940*/  IMAD.WIDE R6, R7, 0x4, R4 ;  /* 0x0000000407067825 */ /* 0x001fc600078e0204 */
[----:B------:R-:W0:Y:S03]  /*0950*/  LDC.64 R4, c[0x0][0x388] ;  /* 0x0000e200ff047b82 */ /* 0x000e260000000a00 */
[----:B------:R-:W2:Y:S01]  /*0960*/  LDG.E R6, desc[UR4][R6.64] ;  /* 0x0000000406067981 */ /* 0x000ea2000c1e1900 */
[----:B------:R-:W-:-:S05]  /*0970*/  IADD3 R9, PT, PT, R9, R0, RZ ;  /* 0x0000000009097210 */ /* 0x000fca0007ffe0ff */
[----:B0-----:R-:W-:-:S04]  /*0980*/  IMAD.WIDE.U32 R4, R9, 0x4, R4 ;  /* 0x0000000409047825 */ /* 0x001fc800078e0004 */
[----:B--2---:R-:W-:-:S05]  /*0990*/  FMUL R9, R6, R3 ;  /* 0x0000000306097220 */ /* 0x004fca0000400000 */
[----:B------:R-:W-:Y:S01]  /*09a0*/  REDG.E.ADD.F32.FTZ.RN.STRONG.GPU desc[UR4][R4.64], R9 ;  /* 0x00000009040079a6 */ /* 0x000fe2000c12f304 */
[----:B------:R-:W-:Y:S05]  /*09b0*/  EXIT ;  /* 0x000000000000794d */ /* 0x000fea0003800000 */
.L_x_12:
        /* <DEDUP_REMOVED lines=12> */
.L_x_48:


//--------------------- .text._Z18linear_forward_gpuPfS_S_S_ii --------------------------
	.section	.text._Z18linear_forward_gpuPfS_S_S_ii,"ax",@progbits
	.align	128
        .global         _Z18linear_forward_gpuPfS_S_S_ii
        .type           _Z18linear_forward_gpuPfS_S_S_ii,@function
        .size           _Z18linear_forward_gpuPfS_S_S_ii,(.L_x_49 - _Z18linear_forward_gpuPfS_S_S_ii)
        .other          _Z18linear_forward_gpuPfS_S_S_ii,@"STO_CUDA_ENTRY STV_DEFAULT"
_Z18linear_forward_gpuPfS_S_S_ii:
.text._Z18linear_forward_gpuPfS_S_S_ii:
        /* <DEDUP_REMOVED lines=14> */
[----:B------:R-:W1:Y:S07]  /*00e0*/  LDCU.64 UR4, c[0x0][0x358] ;  /* 0x00006b00ff0477ac */ /* 0x000e6e0008000a00 */
[----:B------:R-:W2:Y:S08]  /*00f0*/  LDC R6, c[0x0][0x3a0] ;  /* 0x0000e800ff067b82 */ /* 0x000eb00000000800 */
[----:B------:R-:W3:Y:S01]  /*0100*/  LDC.64 R2, c[0x0][0x388] ;  /* 0x0000e200ff027b82 */ /* 0x000ee20000000a00 */
[----:B0-----:R-:W-:-:S05]  /*0110*/  IMAD.WIDE R4, R7, 0x4, R4 ;  /* 0x0000000407047825 */ /* 0x001fca00078e0204 */
[----:B-1----:R-:W4:Y:S01]  /*0120*/  LDG.E R13, desc[UR4][R4.64] ;  /* 0x00000004040d7981 */ /* 0x002f22000c1e1900 */
[----:B------:R-:W-:Y:S01]  /*0130*/  IMAD R11, R9, R0, R7 ;  /* 0x00000000090b7224 */ /* 0x000fe200078e0207 */
[----:B--2---:R-:W-:-:S03]  /*0140*/  ISETP.GE.AND P0, PT, R6, 0x1, PT ;  /* 0x000000010600780c */ /* 0x004fc60003f06270 */
[----:B---3--:R-:W-:-:S05]  /*0150*/  IMAD.WIDE R2, R11, 0x4, R2 ;  /* 0x000000040b027825 */ /* 0x008fca00078e0202 */
[----:B----4-:R0:W-:Y:S05]  /*0160*/  STG.E desc[UR4][R2.64], R13 ;  /* 0x0000000d02007986 */ /* 0x0101ea000c101904 */
[----:B------:R-:W-:Y:S05]  /*0170*/  @!P0 EXIT ;  /* 0x000000000000894d */ /* 0x000fea0003800000 */
[C---:B------:R-:W-:Y:S01]  /*0180*/  ISETP.GE.U32.AND P1, PT, R6.reuse, 0x8, PT ;  /* 0x000000080600780c */ /* 0x040fe20003f26070 */
[----:B------:R-:W-:Y:S01]  /*0190*/  HFMA2 R8, -RZ, RZ, 0, 0 ;  /* 0x00000000ff087431 */ /* 0x000fe200000001ff */
[----:B------:R-:W-:Y:S01]  /*01a0*/  LOP3.LUT R18, R6, 0x7, RZ, 0xc0, !PT ;  /* 0x0000000706127812 */ /* 0x000fe200078ec0ff */
[----:B------:R-:W-:-:S03]  /*01b0*/  IMAD R9, R9, R6, RZ ;  /* 0x0000000609097224 */ /* 0x000fc600078e02ff */
[----:B------:R-:W-:-:S07]  /*01c0*/  ISETP.NE.AND P0, PT, R18, RZ, PT ;  /* 0x000000ff1200720c */ /* 0x000fce0003f05270 */
[----:B------:R-:W-:Y:S06]  /*01d0*/  @!P1 BRA `(.L_x_13) ;  /* 0x0000000000d89947 */ /* 0x000fec0003800000 */
[----:B------:R-:W1:Y:S01]  /*01e0*/  LDC.64 R4, c[0x0][0x380] ;  /* 0x0000e000ff047b82 */ /* 0x000e620000000a00 */
[----:B------:R-:W-:Y:S02]  /*01f0*/  LOP3.LUT R8, R6, 0x7ffffff8, RZ, 0xc0, !PT ;  /* 0x7ffffff806087812 */ /* 0x000fe400078ec0ff */
[----:B------:R-:W-:Y:S02]  /*0200*/  MOV R11, R7 ;  /* 0x00000007000b7202 */ /* 0x000fe40000000f00 */
[----:B------:R-:W-:Y:S01]  /*0210*/  IADD3 R10, PT, PT, -R8, RZ, RZ ;  /* 0x000000ff080a7210 */ /* 0x000fe20007ffe1ff */
[----:B-1----:R-:W-:-:S03]  /*0220*/  IMAD.WIDE.U32 R4, R9, 0x4, R4 ;  /* 0x0000000409047825 */ /* 0x002fc600078e0004 */
[----:B------:R-:W-:-:S04]  /*0230*/  IADD3 R4, P1, PT, R4, 0x10, RZ ;  /* 0x0000001004047810 */ /* 0x000fc80007f3e0ff */
[----:B------:R-:W-:-:S09]  /*0240*/  IADD3.X R5, PT, PT, RZ, R5, RZ, P1, !PT ;  /* 0x00000005ff057210 */ /* 0x000fd20000ffe4ff */
.L_x_14:
[----:B-1----:R-:W1:Y:S01]  /*0250*/  LDC.64 R14, c[0x0][0x390] ;  /* 0x0000e400ff0e7b82 */ /* 0x002e620000000a00 */
[----:B------:R-:W2:Y:S01]  /*0260*/  LDG.E R12, desc[UR4][R4.64+-0x10] ;  /* 0xfffff004040c7981 */ /* 0x000ea2000c1e1900 */
[----:B-1----:R-:W-:-:S05]  /*0270*/  IMAD.WIDE R14, R11, 0x4, R14 ;  /* 0x000000040b0e7825 */ /* 0x002fca00078e020e */
[----:B------:R-:W2:Y:S02]  /*0280*/  LDG.E R16, desc[UR4][R14.64] ;  /* 0x000000040e107981 */ /* 0x000ea4000c1e1900 */
[----:B--2---:R-:W-:Y:S01]  /*0290*/  FFMA R19, R12, R16, R13 ;  /* 0x000000100c137223 */ /* 0x004fe2000000000d */
[----:B0-----:R-:W-:-:S04]  /*02a0*/  IMAD.WIDE R12, R0, 0x4, R14 ;  /* 0x00000004000c7825 */ /* 0x001fc800078e020e */
[----:B------:R0:W-:Y:S04]  /*02b0*/  STG.E desc[UR4][R2.64], R19 ;  /* 0x0000001302007986 */ /* 0x0001e8000c101904 */
[----:B------:R-:W2:Y:S04]  /*02c0*/  LDG.E R16, desc[UR4][R4.64+-0xc] ;  /* 0xfffff40404107981 */ /* 0x000ea8000c1e1900 */
[----:B------:R-:W2:Y:S02]  /*02d0*/  LDG.E R17, desc[UR4][R12.64] ;  /* 0x000000040c117981 */ /* 0x000ea4000c1e1900 */
[----:B--2---:R-:W-:Y:S01]  /*02e0*/  FFMA R21, R16, R17, R19 ;  /* 0x0000001110157223 */ /* 0x004fe20000000013 */
[----:B------:R-:W-:-:S04]  /*02f0*/  IMAD.WIDE R16, R0, 0x4, R12 ;  /* 0x0000000400107825 */ /* 0x000fc800078e020c */
[----:B------:R1:W-:Y:S04]  /*0300*/  STG.E desc[UR4][R2.64], R21 ;  /* 0x0000001502007986 */ /* 0x0003e8000c101904 */
[----:B------:R-:W2:Y:S04]  /*0310*/  LDG.E R20, desc[UR4][R4.64+-0x8] ;  /* 0xfffff80404147981 */ /* 0x000ea8000c1e1900 */
[----:B------:R-:W2:Y:S01]  /*0320*/  LDG.E R22, desc[UR4][R16.64] ;  /* 0x0000000410167981 */ /* 0x000ea2000c1e1900 */
[----:B------:R-:W-:-:S04]  /*0330*/  IMAD.WIDE R14, R0, 0x4, R16 ;  /* 0x00000004000e7825 */ /* 0x000fc800078e0210 */
[----:B--2---:R-:W-:-:S05]  /*0340*/  FFMA R23, R20, R22, R21 ;  /* 0x0000001614177223 */ /* 0x004fca0000000015 */
[----:B------:R2:W-:Y:S04]  /*0350*/  STG.E desc[UR4][R2.64], R23 ;  /* 0x0000001702007986 */ /* 0x0005e8000c101904 */
[----:B------:R-:W3:Y:S04]  /*0360*/  LDG.E R20, desc[UR4][R4.64+-0x4] ;  /* 0xfffffc0404147981 */ /* 0x000ee8000c1e1900 */
[----:B0-----:R-:W3:Y:S01]  /*0370*/  LDG.E R19, desc[UR4][R14.64] ;  /* 0x000000040e137981 */ /* 0x001ee2000c1e1900 */
[----:B------:R-:W-:-:S04]  /*0380*/  IMAD.WIDE R12, R0, 0x4, R14 ;  /* 0x00000004000c7825 */ /* 0x000fc800078e020e */
[----:B---3--:R-:W-:-:S05]  /*0390*/  FFMA R19, R20, R19, R23 ;  /* 0x0000001314137223 */ /* 0x008fca0000000017 */
[----:B------:R0:W-:Y:S04]  /*03a0*/  STG.E desc[UR4][R2.64], R19 ;  /* 0x0000001302007986 */ /* 0x0001e8000c101904 */
[----:B------:R-:W3:Y:S04]  /*03b0*/  LDG.E R20, desc[UR4][R4.64] ;  /* 0x0000000404147981 */ /* 0x000ee8000c1e1900 */
[----:B-1----:R-:W3:Y:S01]  /*03c0*/  LDG.E R21, desc[UR4][R12.64] ;  /* 0x000000040c157981 */ /* 0x002ee2000c1e1900 */
[----:B------:R-:W-:-:S04]  /*03d0*/  IMAD.WIDE R16, R0, 0x4, R12 ;  /* 0x0000000400107825 */ /* 0x000fc800078e020c */
[----:B---3--:R-:W-:-:S05]  /*03e0*/  FFMA R25, R20, R21, R19 ;  /* 0x0000001514197223 */ /* 0x008fca0000000013 */
[----:B------:R1:W-:Y:S04]  /*03f0*/  STG.E desc[UR4][R2.64], R25 ;  /* 0x0000001902007986 */ /* 0x0003e8000c101904 */
[----:B------:R-:W2:Y:S04]  /*0400*/  LDG.E R20, desc[UR4][R4.64+0x4] ;  /* 0x0000040404147981 */ /* 0x000ea8000c1e1900 */
[----:B------:R-:W2:Y:S01]  /*0410*/  LDG.E R21, desc[UR4][R16.64] ;  /* 0x0000000410157981 */ /* 0x000ea2000c1e1900 */
[----:B------:R-:W-:-:S04]  /*0420*/  IMAD.WIDE R14, R0, 0x4, R16 ;  /* 0x00000004000e7825 */ /* 0x000fc800078e0210 */
[----:B--2---:R-:W-:-:S05]  /*0430*/  FFMA R23, R20, R21, R25 ;  /* 0x0000001514177223 */ /* 0x004fca0000000019 */
[----:B------:R1:W-:Y:S04]  /*0440*/  STG.E desc[UR4][R2.64], R23 ;  /* 0x0000001702007986 */ /* 0x0003e8000c101904 */
[----:B------:R-:W2:Y:S04]  /*0450*/  LDG.E R20, desc[UR4][R4.64+0x8] ;  /* 0x0000080404147981 */ /* 0x000ea8000c1e1900 */
[----:B0-----:R-:W2:Y:S01]  /*0460*/  LDG.E R19, desc[UR4][R14.64] ;  /* 0x000000040e137981 */ /* 0x001ea2000c1e1900 */
[----:B------:R-:W-:Y:S01]  /*0470*/  IADD3 R10, PT, PT, R10, 0x8, RZ ;  /* 0x000000080a0a7810 */ /* 0x000fe20007ffe0ff */
[----:B--2---:R-:W-:Y:S01]  /*0480*/  FFMA R19, R20, R19, R23 ;  /* 0x0000001314137223 */ /* 0x004fe20000000017 */
[----:B------:R-:W-:-:S04]  /*0490*/  IMAD.WIDE R20, R0, 0x4, R14 ;  /* 0x0000000400147825 */ /* 0x000fc800078e020e */
[----:B------:R1:W-:Y:S04]  /*04a0*/  STG.E desc[UR4][R2.64], R19 ;  /* 0x0000001302007986 */ /* 0x0003e8000c101904 */
[----:B------:R-:W2:Y:S04]  /*04b0*/  LDG.E R20, desc[UR4][R20.64] ;  /* 0x0000000414147981 */ /* 0x000ea8000c1e1900 */
[----:B------:R0:W2:Y:S01]  /*04c0*/  LDG.E R12, desc[UR4][R4.64+0xc] ;  /* 0x00000c04040c7981 */ /* 0x0000a2000c1e1900 */
[----:B------:R-:W-:Y:S02]  /*04d0*/  ISETP.NE.AND P1, PT, R10, RZ, PT ;  /* 0x000000ff0a00720c */ /* 0x000fe40003f25270 */
[----:B------:R-:W-:-:S02]  /*04e0*/  LEA R11, R0, R11, 0x3 ;  /* 0x0000000b000b7211 */ /* 0x000fc400078e18ff */
[----:B0-----:R-:W-:-:S04]  /*04f0*/  IADD3 R4, P2, PT, R4, 0x20, RZ ;  /* 0x0000002004047810 */ /* 0x001fc80007f5e0ff */
[----:B------:R-:W-:Y:S01]  /*0500*/  IADD3.X R5, PT, PT, RZ, R5, RZ, P2, !PT ;  /* 0x00000005ff057210 */ /* 0x000fe200017fe4ff */
[----:B--2---:R-:W-:-:S05]  /*0510*/  FFMA R13, R12, R20, R19 ;  /* 0x000000140c0d7223 */ /* 0x004fca0000000013 */
[----:B------:R1:W-:Y:S01]  /*0520*/  STG.E desc[UR4][R2.64], R13 ;  /* 0x0000000d02007986 */ /* 0x0003e2000c101904 */
[----:B------:R-:W-:Y:S05]  /*0530*/  @P1 BRA `(.L_x_14) ;  /* 0xfffffffc00441947 */ /* 0x000fea000383ffff */
.L_x_13:
[----:B------:R-:W-:Y:S05]  /*0540*/  @!P0 EXIT ;  /* 0x000000000000894d */ /* 0x000fea0003800000 */
[----:B------:R-:W-:Y:S02]  /*0550*/  ISETP.GE.U32.AND P1, PT, R18, 0x4, PT ;  /* 0x000000041200780c */ /* 0x000fe40003f26070 */
[----:B------:R-:W-:-:S04]  /*0560*/  LOP3.LUT R16, R6, 0x3, RZ, 0xc0, !PT ;  /* 0x0000000306107812 */ /* 0x000fc800078ec0ff */
[----:B------:R-:W-:-:S07]  /*0570*/  ISETP.NE.AND P0, PT, R16, RZ, PT ;  /* 0x000000ff1000720c */ /* 0x000fce0003f05270 */
[----:B------:R-:W-:Y:S06]  /*0580*/  @!P1 BRA `(.L_x_15) ;  /* 0x00000000007c9947 */ /* 0x000fec0003800000 */
[----:B------:R-:W2:Y:S01]  /*0590*/  LDC.64 R14, c[0x0][0x380] ;  /* 0x0000e000ff0e7b82 */ /* 0x000ea20000000a00 */
[----:B------:R-:W-:Y:S01]  /*05a0*/  IADD3 R5, PT, PT, R9, R8, RZ ;  /* 0x0000000809057210 */ /* 0x000fe20007ffe0ff */
[----:B------:R-:W-:Y:S01]  /*05b0*/  IMAD R17, R8, R0, R7 ;  /* 0x0000000008117224 */ /* 0x000fe200078e0207 */
[----:B------:R-:W3:Y:S05]  /*05c0*/  LDCU.64 UR6, c[0x0][0x380] ;  /* 0x00007000ff0677ac */ /* 0x000eea0008000a00 */
[----:B------:R-:W4:Y:S01]  /*05d0*/  LDC.64 R10, c[0x0][0x390] ;  /* 0x0000e400ff0a7b82 */ /* 0x000f220000000a00 */
[----:B--2---:R-:W-:-:S06]  /*05e0*/  IMAD.WIDE.U32 R14, R5, 0x4, R14 ;  /* 0x00000004050e7825 */ /* 0x004fcc00078e000e */
[----:B------:R-:W2:Y:S01]  /*05f0*/  LDG.E R14, desc[UR4][R14.64] ;  /* 0x000000040e0e7981 */ /* 0x000ea2000c1e1900 */
[----:B----4-:R-:W-:-:S05]  /*0600*/  IMAD.WIDE R10, R17, 0x4, R10 ;  /* 0x00000004110a7825 */ /* 0x010fca00078e020a */
[----:B------:R-:W2:Y:S01]  /*0610*/  LDG.E R12, desc[UR4][R10.64] ;  /* 0x000000040a0c7981 */ /* 0x000ea2000c1e1900 */
[----:B------:R-:W-:-:S04]  /*0620*/  IADD3 R5, P1, PT, R9, R8, RZ ;  /* 0x0000000809057210 */ /* 0x000fc80007f3e0ff */
[----:B------:R-:W-:Y:S02]  /*0630*/  IADD3.X R18, PT, PT, RZ, RZ, RZ, P1, !PT ;  /* 0x000000ffff127210 */ /* 0x000fe40000ffe4ff */
[----:B---3--:R-:W-:-:S04]  /*0640*/  LEA R4, P1, R5, UR6, 0x2 ;  /* 0x0000000605047c11 */ /* 0x008fc8000f8210ff */
[----:B------:R-:W-:Y:S01]  /*0650*/  LEA.HI.X R5, R5, UR7, R18, 0x2, P1 ;  /* 0x0000000705057c11 */ /* 0x000fe200088f1412 */
[----:B--2---:R-:W-:Y:S01]  /*0660*/  FFMA R17, R14, R12, R13 ;  /* 0x0000000c0e117223 */ /* 0x004fe2000000000d */
[----:B01----:R-:W-:-:S04]  /*0670*/  IMAD.WIDE R12, R0, 0x4, R10 ;  /* 0x00000004000c7825 */ /* 0x003fc800078e020a */
[----:B------:R2:W-:Y:S04]  /*0680*/  STG.E desc[UR4][R2.64], R17 ;  /* 0x0000001102007986 */ /* 0x0005e8000c101904 */
[----:B------:R-:W3:Y:S04]  /*0690*/  LDG.E R18, desc[UR4][R12.64] ;  /* 0x000000040c127981 */ /* 0x000ee8000c1e1900 */
[----:B------:R-:W3:Y:S01]  /*06a0*/  LDG.E R14, desc[UR4][R4.64+0x4] ;  /* 0x00000404040e7981 */ /* 0x000ee2000c1e1900 */
[----:B------:R-:W-:-:S04]  /*06b0*/  IMAD.WIDE R10, R0, 0x4, R12 ;  /* 0x00000004000a7825 */ /* 0x000fc800078e020c */
[----:B---3--:R-:W-:-:S05]  /*06c0*/  FFMA R19, R14, R18, R17 ;  /* 0x000000120e137223 */ /* 0x008fca0000000011 */
[----:B------:R2:W-:Y:S04]  /*06d0*/  STG.E desc[UR4][R2.64], R19 ;  /* 0x0000001302007986 */ /* 0x0005e8000c101904 */
[----:B------:R-:W3:Y:S04]  /*06e0*/  LDG.E R14, desc[UR4][R4.64+0x8] ;  /* 0x00000804040e7981 */ /* 0x000ee8000c1e1900 */
[----:B------:R-:W3:Y:S02]  /*06f0*/  LDG.E R15, desc[UR4][R10.64] ;  /* 0x000000040a0f7981 */ /* 0x000ee4000c1e1900 */
[----:B---3--:R-:W-:Y:S01]  /*0700*/  FFMA R21, R14, R15, R19 ;  /* 0x0000000f0e157223 */ /* 0x008fe20000000013 */
[----:B------:R-:W-:-:S04]  /*0710*/  IMAD.WIDE R14, R0, 0x4, R10 ;  /* 0x00000004000e7825 */ /* 0x000fc800078e020a */
[----:B------:R2:W-:Y:S04]  /*0720*/  STG.E desc[UR4][R2.64], R21 ;  /* 0x0000001502007986 */ /* 0x0005e8000c101904 */
[----:B------:R-:W3:Y:S04]  /*0730*/  LDG.E R18, desc[UR4][R4.64+0xc] ;  /* 0x00000c0404127981 */ /* 0x000ee8000c1e1900 */
[----:B------:R-:W3:Y:S01]  /*0740*/  LDG.E R14, desc[UR4][R14.64] ;  /* 0x000000040e0e7981 */ /* 0x000ee2000c1e1900 */
[----:B------:R-:W-:Y:S01]  /*0750*/  IADD3 R8, PT, PT, R8, 0x4, RZ ;  /* 0x0000000408087810 */ /* 0x000fe20007ffe0ff */
[----:B---3--:R-:W-:-:S05]  /*0760*/  FFMA R13, R18, R14, R21 ;  /* 0x0000000e120d7223 */ /* 0x008fca0000000015 */
[----:B------:R2:W-:Y:S02]  /*0770*/  STG.E desc[UR4][R2.64], R13 ;  /* 0x0000000d02007986 */ /* 0x0005e4000c101904 */
.L_x_15:
[----:B------:R-:W-:Y:S05]  /*0780*/  @!P0 EXIT ;  /* 0x000000000000894d */ /* 0x000fea0003800000 */
[----:B------:R-:W-:Y:S02]  /*0790*/  ISETP.NE.AND P1, PT, R16, 0x1, PT ;  /* 0x000000011000780c */ /* 0x000fe40003f25270 */
[----:B------:R-:W-:-:S04]  /*07a0*/  LOP3.LUT R6, R6, 0x1, RZ, 0xc0, !PT ;  /* 0x0000000106067812 */ /* 0x000fc800078ec0ff */
[----:B------:R-:W-:-:S07]  /*07b0*/  ISETP.NE.U32.AND P0, PT, R6, 0x1, PT ;  /* 0x000000010600780c */ /* 0x000fce0003f05070 */
[----:B------:R-:W-:Y:S06]  /*07c0*/  @!P1 BRA `(.L_x_16) ;  /* 0x0000000000549947 */ /* 0x000fec0003800000 */
[----:B------:R-:W3:Y:S01]  /*07d0*/  LDC.64 R4, c[0x0][0x380] ;  /* 0x0000e000ff047b82 */ /* 0x000ee20000000a00 */
[----:B------:R-:W-:Y:S01]  /*07e0*/  IADD3 R11, PT, PT, R9, R8, RZ ;  /* 0x00000008090b7210 */ /* 0x000fe20007ffe0ff */
[----:B--2---:R-:W-:Y:S01]  /*07f0*/  IMAD R17, R8, R0, R7 ;  /* 0x0000000008117224 */ /* 0x004fe200078e0207 */
[----:B------:R-:W2:Y:S05]  /*0800*/  LDCU.64 UR6, c[0x0][0x380] ;  /* 0x00007000ff0677ac */ /* 0x000eaa0008000a00 */
[----:B------:R-:W4:Y:S01]  /*0810*/  LDC.64 R14, c[0x0][0x390] ;  /* 0x0000e400ff0e7b82 */ /* 0x000f220000000a00 */
[----:B---3--:R-:W-:-:S06]  /*0820*/  IMAD.WIDE.U32 R10, R11, 0x4, R4 ;  /* 0x000000040b0a7825 */ /* 0x008fcc00078e0004 */
[----:B------:R-:W1:Y:S01]  /*0830*/  LDG.E R10, desc[UR4][R10.64] ;  /* 0x000000040a0a7981 */ /* 0x000e62000c1e1900 */
[----:B----4-:R-:W-:-:S05]  /*0840*/  IMAD.WIDE R14, R17, 0x4, R14 ;  /* 0x00000004110e7825 */ /* 0x010fca00078e020e */
[----:B------:R-:W1:Y:S01]  /*0850*/  LDG.E R6, desc[UR4][R14.64] ;  /* 0x000000040e067981 */ /* 0x000e62000c1e1900 */
[----:B------:R-:W-:-:S04]  /*0860*/  IADD3 R5, P1, PT, R9, R8, RZ ;  /* 0x0000000809057210 */ /* 0x000fc80007f3e0ff */
[----:B------:R-:W-:Y:S02]  /*0870*/  IADD3.X R12, PT, PT, RZ, RZ, RZ, P1, !PT ;  /* 0x000000ffff0c7210 */ /* 0x000fe40000ffe4ff */
[----:B--2---:R-:W-:Y:S01]  /*0880*/  LEA R4, P1, R5, UR6, 0x2 ;  /* 0x0000000605047c11 */ /* 0x004fe2000f8210ff */
[----:B------:R-:W-:-:S03]  /*0890*/  IMAD.WIDE R16, R0, 0x4, R14 ;  /* 0x0000000400107825 */ /* 0x000fc600078e020e */
[----:B------:R-:W-:Y:S01]  /*08a0*/  LEA.HI.X R5, R5, UR7, R12, 0x2, P1 ;  /* 0x0000000705057c11 */ /* 0x000fe200088f140c */
[----:B-1----:R-:W-:-:S05]  /*08b0*/  FFMA R19, R10, R6, R13 ;  /* 0x000000060a137223 */ /* 0x002fca000000000d */
[----:B------:R3:W-:Y:S04]  /*08c0*/  STG.E desc[UR4][R2.64], R19 ;  /* 0x0000001302007986 */ /* 0x0007e8000c101904 */
[----:B------:R-:W0:Y:S04]  /*08d0*/  LDG.E R16, desc[UR4][R16.64] ;  /* 0x0000000410107981 */ /* 0x000e28000c1e1900 */
[----:B------:R-:W0:Y:S01]  /*08e0*/  LDG.E R4, desc[UR4][R4.64+0x4] ;  /* 0x0000040404047981 */ /* 0x000e22000c1e1900 */
[----:B------:R-:W-:Y:S01]  /*08f0*/  IADD3 R8, PT, PT, R8, 0x2, RZ ;  /* 0x0000000208087810 */ /* 0x000fe20007ffe0ff */
[----:B0-----:R-:W-:-:S05]  /*0900*/  FFMA R13, R4, R16, R19 ;  /* 0x00000010040d7223 */ /* 0x001fca0000000013 */
[----:B------:R3:W-:Y:S02]  /*0910*/  STG.E desc[UR4][R2.64], R13 ;  /* 0x0000000d02007986 */ /* 0x0007e4000c101904 */
.L_x_16:
[----:B------:R-:W-:Y:S05]  /*0920*/  @P0 EXIT ;  /* 0x000000000000094d */ /* 0x000fea0003800000 */
[----:B------:R-:W4:Y:S01]  /*0930*/  LDC.64 R4, c[0x0][0x380] ;  /* 0x0000e000ff047b82 */ /* 0x000f220000000a00 */
[----:B------:R-:W-:Y:S01]  /*0940*/  IADD3 R9, PT, PT, R9, R8, RZ ;  /* 0x0000000809097210 */ /* 0x000fe20007ffe0ff */
[----:B------:R-:W-:-:S06]  /*0950*/  IMAD R7, R8, R0, R7 ;  /* 0x0000000008077224 */ /* 0x000fcc00078e0207 */
[----:B------:R-:W5:Y:S01]  /*0960*/  LDC.64 R10, c[0x0][0x390] ;  /* 0x0000e400ff0a7b82 */ /* 0x000f620000000a00 */
[----:B----4-:R-:W-:-:S06]  /*0970*/  IMAD.WIDE.U32 R4, R9, 0x4, R4 ;  /* 0x0000000409047825 */ /* 0x010fcc00078e0004 */
[----:B------:R-:W0:Y:S01]  /*0980*/  LDG.E R4, desc[UR4][R4.64] ;  /* 0x0000000404047981 */ /* 0x000e22000c1e1900 */
[----:B-----5:R-:W-:-:S06]  /*0990*/  IMAD.WIDE R6, R7, 0x4, R10 ;  /* 0x0000000407067825 */ /* 0x020fcc00078e020a */
[----:B------:R-:W0:Y:S02]  /*09a0*/  LDG.E R6, desc[UR4][R6.64] ;  /* 0x0000000406067981 */ /* 0x000e24000c1e1900 */
[----:B0123--:R-:W-:-:S05]  /*09b0*/  FFMA R13, R4, R6, R13 ;  /* 0x00000006040d7223 */ /* 0x00ffca000000000d */
[----:B------:R-:W-:Y:S01]  /*09c0*/  STG.E desc[UR4][R2.64], R13 ;  /* 0x0000000d02007986 */ /* 0x000fe2000c101904 */
[----:B------:R-:W-:Y:S05]  /*09d0*/  EXIT ;  /* 0x000000000000794d */ /* 0x000fea0003800000 */
.L_x_17:
        /* <DEDUP_REMOVED lines=10> */
.L_x_49:


//--------------------- .text._Z19softmax_forward_gpuPfS_i --------------------------
	.section	.text._Z19softmax_forward_gpuPfS_i,"ax",@progbits
	.align	128
        .global         _Z19softmax_forward_gpuPfS_i
        .type           _Z19softmax_forward_gpuPfS_i,@function
        .size           _Z19softmax_forward_gpuPfS_i,(.L_x_44 - _Z19softmax_forward_gpuPfS_i)
        .other          _Z19softmax_forward_gpuPfS_i,@"STO_CUDA_ENTRY STV_DEFAULT"
_Z19softmax_forward_gpuPfS_i:
.text._Z19softmax_forward_gpuPfS_i:
[----:B------:R-:W-:Y:S01]  /*0000*/  LDC R1, c[0x0][0x37c] ;  /* 0x0000df00ff017b82 */ /* 0x000fe20000000800 */
[----:B------:R-:W0:Y:S01]  /*0010*/  S2R R0, SR_CTAID.X ;  /* 0x0000000000007919 */ /* 0x000e220000002500 */
[----:B------:R-:W0:Y:S01]  /*0020*/  LDCU UR4, c[0x0][0x360] ;  /* 0x00006c00ff0477ac */ /* 0x000e220008000800 */
[----:B------:R-:W0:Y:S01]  /*0030*/  S2R R3, SR_TID.X ;  /* 0x0000000000037919 */ /* 0x000e220000002100 */
[----:B------:R-:W1:Y:S01]  /*0040*/  LDCU UR6, c[0x0][0x364] ;  /* 0x00006c80ff0677ac */ /* 0x000e620008000800 */
[----:B------:R-:W1:Y:S01]  /*0050*/  S2R R5, SR_CTAID.Y ;  /* 0x0000000000057919 */ /* 0x000e620000002600 */
[----:B------:R-:W2:Y:S01]  /*0060*/  LDCU UR5, c[0x0][0x390] ;  /* 0x00007200ff0577ac */ /* 0x000ea20008000800 */
[----:B------:R-:W1:Y:S01]  /*0070*/  S2R R2, SR_TID.Y ;  /* 0x0000000000027919 */ /* 0x000e620000002200 */
[----:B0-----:R-:W-:-:S05]  /*0080*/  IMAD R0, R0, UR4, R3 ;  /* 0x0000000400007c24 */ /* 0x001fca000f8e0203 */
[----:B--2---:R-:W-:Y:S01]  /*0090*/  ISETP.GE.AND P0, PT, R0, UR5, PT ;  /* 0x0000000500007c0c */ /* 0x004fe2000bf06270 */
[----:B-1----:R-:W-:-:S05]  /*00a0*/  IMAD R5, R5, UR6, R2 ;  /* 0x0000000605057c24 */ /* 0x002fca000f8e0202 */
[----:B------:R-:W-:-:S13]  /*00b0*/  ISETP.GT.U32.OR P0, PT, R5, 0x1f, P0 ;  /* 0x0000001f0500780c */ /* 0x000fda0000704470 */
[----:B------:R-:W-:Y:S05]  /*00c0*/  @P0 EXIT ;  /* 0x000000000000094d */ /* 0x000fea0003800000 */
[----:B------:R-:W-:Y:S01]  /*00d0*/  UISETP.GE.AND UP0, UPT, UR5, 0x1, UPT ;  /* 0x000000010500788c */ /* 0x000fe2000bf06270 */
[----:B------:R-:W-:Y:S02]  /*00e0*/  HFMA2 R4, -RZ, RZ, -6.109375, 2 ;  /* 0xc61c4000ff047431 */ /* 0x000fe400000001ff */
[----:B------:R-:W-:Y:S01]  /*00f0*/  IMAD R5, R5, UR5, RZ ;  /* 0x0000000505057c24 */ /* 0x000fe2000f8e02ff */
[----:B------:R-:W0:Y:S05]  /*0100*/  LDCU.64 UR8, c[0x0][0x358] ;  /* 0x00006b00ff0877ac */ /* 0x000e2a0008000a00 */
[----:B------:R-:W-:Y:S05]  /*0110*/  BRA.U !UP0, `(.L_x_18) ;  /* 0x0000000508a07547 */ /* 0x000fea000b800000 */
[----:B------:R-:W-:Y:S01]  /*0120*/  UISETP.GE.U32.AND UP1, UPT, UR5, 0x10, UPT ;  /* 0x000000100500788c */ /* 0x000fe2000bf26070 */
[----:B------:R-:W-:Y:S01]  /*0130*/  MOV R4, 0xc61c4000 ;  /* 0xc61c400000047802 */ /* 0x000fe20000000f00 */
[----:B------:R-:W-:Y:S01]  /*0140*/  ULOP3.LUT UR6, UR5, 0xf, URZ, 0xc0, !UPT ;  /* 0x0000000f05067892 */ /* 0x000fe2000f8ec0ff */
[----:B------:R-:W-:-:S03]  /*0150*/  UMOV UR4, URZ ;  /* 0x000000ff00047c82 */ /* 0x000fc60008000000 */
[----:B------:R-:W-:-:S03]  /*0160*/  UISETP.NE.AND UP0, UPT, UR6, URZ, UPT ;  /* 0x000000ff0600728c */ /* 0x000fc6000bf05270 */
[----:B------:R-:W-:Y:S08]  /*0170*/  BRA.U !UP1, `(.L_x_19) ;  /* 0x0000000109947547 */ /* 0x000ff0000b800000 */
[----:B------:R-:W1:Y:S01]  /*0180*/  LDC.64 R2, c[0x0][0x380] ;  /* 0x0000e000ff027b82 */ /* 0x000e620000000a00 */
[----:B------:R-:W-:Y:S01]  /*0190*/  ULOP3.LUT UR4, UR5, 0x7ffffff0, URZ, 0xc0, !UPT ;  /* 0x7ffffff005047892 */ /* 0x000fe2000f8ec0ff */
[----:B------:R-:W-:-:S03]  /*01a0*/  MOV R4, 0xc61c4000 ;  /* 0xc61c400000047802 */ /* 0x000fc60000000f00 */
[----:B------:R-:W-:Y:S01]  /*01b0*/  UIADD3 UR5, UPT, UPT, -UR4, URZ, URZ ;  /* 0x000000ff04057290 */ /* 0x000fe2000fffe1ff */
[----:B-1----:R-:W-:-:S03]  /*01c0*/  IMAD.WIDE.U32 R2, R5, 0x4, R2 ;  /* 0x0000000405027825 */ /* 0x002fc600078e0002 */
[----:B------:R-:W-:-:S04]  /*01d0*/  IADD3 R9, P0, PT, R2, 0x20, RZ ;  /* 0x0000002002097810 */ /* 0x000fc80007f1e0ff */
[----:B------:R-:W-:-:S09]  /*01e0*/  IADD3.X R3, PT, PT, RZ, R3, RZ, P0, !PT ;  /* 0x00000003ff037210 */ /* 0x000fd200007fe4ff */
.L_x_20:
[----:B------:R-:W-:-:S05]  /*01f0*/  MOV R2, R9 ;  /* 0x0000000900027202 */ /* 0x000fca0000000f00 */
[----:B0-----:R-:W2:Y:S04]  /*0200*/  LDG.E R9, desc[UR8][R2.64+-0x20] ;  /* 0xffffe00802097981 */ /* 0x001ea8000c1e1900 */
[----:B------:R-:W2:Y:S04]  /*0210*/  LDG.E R8, desc[UR8][R2.64+-0x1c] ;  /* 0xffffe40802087981 */ /* 0x000ea8000c1e1900 */
[----:B------:R-:W3:Y:S04]  /*0220*/  LDG.E R11, desc[UR8][R2.64+-0x18] ;  /* 0xffffe808020b7981 */ /* 0x000ee8000c1e1900 */
[----:B------:R-:W3:Y:S04]  /*0230*/  LDG.E R10, desc[UR8][R2.64+-0x14] ;  /* 0xffffec08020a7981 */ /* 0x000ee8000c1e1900 */
[----:B------:R-:W4:Y:S04]  /*0240*/  LDG.E R13, desc[UR8][R2.64+-0x10] ;  /* 0xfffff008020d7981 */ /* 0x000f28000c1e1900 */
[----:B------:R-:W4:Y:S04]  /*0250*/  LDG.E R12, desc[UR8][R2.64+-0xc] ;  /* 0xfffff408020c7981 */ /* 0x000f28000c1e1900 */
[----:B------:R-:W5:Y:S04]  /*0260*/  LDG.E R15, desc[UR8][R2.64+-0x8] ;  /* 0xfffff808020f7981 */ /* 0x000f68000c1e1900 */
        /* <DEDUP_REMOVED lines=8> */
[----:B------:R0:W5:Y:S01]  /*02f0*/  LDG.E R7, desc[UR8][R2.64+0x1c] ;  /* 0x00001c0802077981 */ /* 0x000162000c1e1900 */
[----:B------:R-:W-:-:S04]  /*0300*/  UIADD3 UR5, UPT, UPT, UR5, 0x10, URZ ;  /* 0x0000001005057890 */ /* 0x000fc8000fffe0ff */
[----:B------:R-:W-:Y:S01]  /*0310*/  UISETP.NE.AND UP1, UPT, UR5, URZ, UPT ;  /* 0x000000ff0500728c */ /* 0x000fe2000bf25270 */
[----:B--2---:R-:W-:Y:S02]  /*0320*/  FMNMX3 R8, R4, R9, R8, !PT ;  /* 0x0000000904087276 */ /* 0x004fe40007800008 */
[----:B------:R-:W-:-:S04]  /*0330*/  IADD3 R9, P0, PT, R2, 0x40, RZ ;  /* 0x0000004002097810 */ /* 0x000fc80007f1e0ff */
[----:B0-----:R-:W-:Y:S02]  /*0340*/  IADD3.X R3, PT, PT, RZ, R3, RZ, P0, !PT ;  /* 0x00000003ff037210 */ /* 0x001fe400007fe4ff */
[----:B---3--:R-:W-:-:S04]  /*0350*/  FMNMX3 R8, R8, R11, R10, !PT ;  /* 0x0000000b08087276 */ /* 0x008fc8000780000a */
[----:B----4-:R-:W-:-:S04]  /*0360*/  FMNMX3 R8, R8, R13, R12, !PT ;  /* 0x0000000d08087276 */ /* 0x010fc8000780000c */
[----:B-----5:R-:W-:-:S04]  /*0370*/  FMNMX3 R8, R8, R15, R14, !PT ;  /* 0x0000000f08087276 */ /* 0x020fc8000780000e */
[----:B------:R-:W-:-:S04]  /*0380*/  FMNMX3 R8, R8, R17, R16, !PT ;  /* 0x0000001108087276 */ /* 0x000fc80007800010 */
[----:B------:R-:W-:-:S04]  /*0390*/  FMNMX3 R8, R8, R19, R18, !PT ;  /* 0x0000001308087276 */ /* 0x000fc80007800012 */
[----:B------:R-:W-:-:S04]  /*03a0*/  FMNMX3 R8, R8, R21, R20, !PT ;  /* 0x0000001508087276 */ /* 0x000fc80007800014 */
[----:B------:R-:W-:Y:S01]  /*03b0*/  FMNMX3 R4, R8, R6, R7, !PT ;  /* 0x0000000608047276 */ /* 0x000fe20007800007 */
[----:B------:R-:W-:Y:S06]  /*03c0*/  BRA.U UP1, `(.L_x_20) ;  /* 0xfffffffd01887547 */ /* 0x000fec000b83ffff */
.L_x_19:
[----:B------:R-:W-:Y:S05]  /*03d0*/  BRA.U !UP0, `(.L_x_18) ;  /* 0x0000000108f07547 */ /* 0x000fea000b800000 */
[----:B------:R-:W1:Y:S01]  /*03e0*/  LDCU UR5, c[0x0][0x390] ;  /* 0x00007200ff0577ac */ /* 0x000e620008000800 */
[----:B------:R-:W-:Y:S02]  /*03f0*/  UISETP.GE.U32.AND UP0, UPT, UR6, 0x8, UPT ;  /* 0x000000080600788c */ /* 0x000fe4000bf06070 */
[----:B-1----:R-:W-:-:S04]  /*0400*/  ULOP3.LUT UR7, UR5, 0x7, URZ, 0xc0, !UPT ;  /* 0x0000000705077892 */ /* 0x002fc8000f8ec0ff */
[----:B------:R-:W-:-:S03]  /*0410*/  UISETP.NE.AND UP1, UPT, UR7, URZ, UPT ;  /* 0x000000ff0700728c */ /* 0x000fc6000bf25270 */
[----:B------:R-:W-:Y:S08]  /*0420*/  BRA.U !UP0, `(.L_x_21) ;  /* 0x0000000108547547 */ /* 0x000ff0000b800000 */
[----:B------:R-:W1:Y:S01]  /*0430*/  LDC.64 R6, c[0x0][0x380] ;  /* 0x0000e000ff067b82 */ /* 0x000e620000000a00 */
[----:B------:R-:W2:Y:S01]  /*0440*/  LDCU.64 UR10, c[0x0][0x380] ;  /* 0x00007000ff0a77ac */ /* 0x000ea20008000a00 */
[C---:B------:R-:W-:Y:S02]  /*0450*/  IADD3 R8, P0, PT, R5.reuse, UR4, RZ ;  /* 0x0000000405087c10 */ /* 0x040fe4000ff1e0ff */
[----:B------:R-:W-:Y:S02]  /*0460*/  IADD3 R3, PT, PT, R5, UR4, RZ ;  /* 0x0000000405037c10 */ /* 0x000fe4000fffe0ff */
[----:B------:R-:W-:Y:S02]  /*0470*/  IADD3.X R9, PT, PT, RZ, RZ, RZ, P0, !PT ;  /* 0x000000ffff097210 */ /* 0x000fe400007fe4ff */
[----:B--2---:R-:W-:Y:S01]  /*0480*/  LEA R2, P0, R8, UR10, 0x2 ;  /* 0x0000000a08027c11 */ /* 0x004fe2000f8010ff */
[----:B-1----:R-:W-:-:S03]  /*0490*/  IMAD.WIDE.U32 R6, R3, 0x4, R6 ;  /* 0x0000000403067825 */ /* 0x002fc600078e0006 */
[----:B------:R-:W-:-:S03]  /*04a0*/  LEA.HI.X R3, R8, UR11, R9, 0x2, P0 ;  /* 0x0000000b08037c11 */ /* 0x000fc600080f1409 */
[----:B0-----:R-:W2:Y:S04]  /*04b0*/  LDG.E R7, desc[UR8][R6.64] ;  /* 0x0000000806077981 */ /* 0x001ea8000c1e1900 */
[----:B------:R-:W2:Y:S04]  /*04c0*/  LDG.E R8, desc[UR8][R2.64+0x4] ;  /* 0x0000040802087981 */ /* 0x000ea8000c1e1900 */
[----:B------:R-:W3:Y:S04]  /*04d0*/  LDG.E R9, desc[UR8][R2.64+0x8] ;  /* 0x0000080802097981 */ /* 0x000ee8000c1e1900 */
[----:B------:R-:W3:Y:S04]  /*04e0*/  LDG.E R10, desc[UR8][R2.64+0xc] ;  /* 0x00000c08020a7981 */ /* 0x000ee8000c1e1900 */
[----:B------:R-:W4:Y:S04]  /*04f0*/  LDG.E R11, desc[UR8][R2.64+0x10] ;  /* 0x00001008020b7981 */ /* 0x000f28000c1e1900 */
[----:B------:R-:W4:Y:S04]  /*0500*/  LDG.E R12, desc[UR8][R2.64+0x14] ;  /* 0x00001408020c7981 */ /* 0x000f28000c1e1900 */
[----:B------:R-:W5:Y:S04]  /*0510*/  LDG.E R13, desc[UR8][R2.64+0x18] ;  /* 0x00001808020d7981 */ /* 0x000f68000c1e1900 */
[----:B------:R-:W5:Y:S01]  /*0520*/  LDG.E R14, desc[UR8][R2.64+0x1c] ;  /* 0x00001c08020e7981 */ /* 0x000f62000c1e1900 */
[----:B------:R-:W-:Y:S01]  /*0530*/  UIADD3 UR4, UPT, UPT, UR4, 0x8, URZ ;  /* 0x0000000804047890 */ /* 0x000fe2000fffe0ff */
[----:B--2---:R-:W-:-:S04]  /*0540*/  FMNMX3 R8, R4, R7, R8, !PT ;  /* 0x0000000704087276 */ /* 0x004fc80007800008 */
[----:B---3--:R-:W-:-:S04]  /*0550*/  FMNMX3 R8, R8, R9, R10, !PT ;  /* 0x0000000908087276 */ /* 0x008fc8000780000a */
[----:B----4-:R-:W-:-:S04]  /*0560*/  FMNMX3 R8, R8, R11, R12, !PT ;  /* 0x0000000b08087276 */ /* 0x010fc8000780000c */
[----:B-----5:R-:W-:-:S07]  /*0570*/  FMNMX3 R4, R8, R13, R14, !PT ;  /* 0x0000000d08047276 */ /* 0x020fce000780000e */
.L_x_21:
[----:B------:R-:W-:Y:S05]  /*0580*/  BRA.U !UP1, `(.L_x_18) ;  /* 0x0000000109847547 */ /* 0x000fea000b800000 */
[----:B------:R-:W-:Y:S02]  /*0590*/  UISETP.GE.U32.AND UP0, UPT, UR7, 0x4, UPT ;  /* 0x000000040700788c */ /* 0x000fe4000bf06070 */
[----:B------:R-:W-:-:S04]  /*05a0*/  ULOP3.LUT UR5, UR5, 0x3, URZ, 0xc0, !UPT ;  /* 0x0000000305057892 */ /* 0x000fc8000f8ec0ff */
        /* <DEDUP_REMOVED lines=13> */
[----:B------:R-:W3:Y:S01]  /*0680*/  LDG.E R10, desc[UR8][R6.64+0xc] ;  /* 0x00000c08060a7981 */ /* 0x000ee2000c1e1900 */
[----:B------:R-:W-:Y:S01]  /*0690*/  UIADD3 UR4, UPT, UPT, UR4, 0x4, URZ ;  /* 0x0000000404047890 */ /* 0x000fe2000fffe0ff */
[----:B--2---:R-:W-:-:S04]  /*06a0*/  FMNMX3 R4, R4, R3, R8, !PT ;  /* 0x0000000304047276 */ /* 0x004fc80007800008 */
[----:B---3--:R-:W-:-:S07]  /*06b0*/  FMNMX3 R4, R4, R9, R10, !PT ;  /* 0x0000000904047276 */ /* 0x008fce000780000a */
.L_x_22:
[----:B------:R-:W-:Y:S05]  /*06c0*/  BRA.U !UP1, `(.L_x_18) ;  /* 0x0000000109347547 */ /* 0x000fea000b800000 */
[----:B------:R-:W1:Y:S01]  /*06d0*/  LDC.64 R2, c[0x0][0x380] ;  /* 0x0000e000ff027b82 */ /* 0x000e620000000a00 */
[----:B------:R-:W-:Y:S01]  /*06e0*/  IADD3 R7, PT, PT, R5, UR4, RZ ;  /* 0x0000000405077c10 */ /* 0x000fe2000fffe0ff */
[----:B------:R-:W-:-:S04]  /*06f0*/  UIADD3 UR5, UPT, UPT, -UR5, URZ, URZ ;  /* 0x000000ff05057290 */ /* 0x000fc8000fffe1ff */
[----:B-1----:R-:W-:-:S05]  /*0700*/  IMAD.WIDE.U32 R2, R7, 0x4, R2 ;  /* 0x0000000407027825 */ /* 0x002fca00078e0002 */
[----:B------:R-:W-:-:S07]  /*0710*/  MOV R7, R3 ;  /* 0x0000000300077202 */ /* 0x000fce0000000f00 */
.L_x_23:
[----:B------:R-:W-:-:S06]  /*0720*/  MOV R3, R7 ;  /* 0x0000000700037202 */ /* 0x000fcc0000000f00 */
[----:B0-----:R0:W2:Y:S01]  /*0730*/  LDG.E R3, desc[UR8][R2.64] ;  /* 0x0000000802037981 */ /* 0x0010a2000c1e1900 */
[----:B------:R-:W-:-:S04]  /*0740*/  UIADD3 UR5, UPT, UPT, UR5, 0x1, URZ ;  /* 0x0000000105057890 */ /* 0x000fc8000fffe0ff */
[----:B------:R-:W-:Y:S01]  /*0750*/  UISETP.NE.AND UP0, UPT, UR5, URZ, UPT ;  /* 0x000000ff0500728c */ /* 0x000fe2000bf05270 */
[----:B0-----:R-:W-:-:S04]  /*0760*/  IADD3 R2, P0, PT, R2, 0x4, RZ ;  /* 0x0000000402027810 */ /* 0x001fc80007f1e0ff */
[----:B------:R-:W-:Y:S02]  /*0770*/  IADD3.X R7, PT, PT, RZ, R7, RZ, P0, !PT ;  /* 0x00000007ff077210 */ /* 0x000fe400007fe4ff */
[----:B--2---:R-:W-:Y:S02]  /*0780*/  FMNMX R4, R3, R4, !PT ;  /* 0x0000000403047209 */ /* 0x004fe40007800000 */
[----:B------:R-:W-:Y:S05]  /*0790*/  BRA.U UP0, `(.L_x_23) ;  /* 0xfffffffd00e07547 */ /* 0x000fea000b83ffff */
.L_x_18:
[----:B------:R-:W1:Y:S01]  /*07a0*/  LDCU UR5, c[0x0][0x390] ;  /* 0x00007200ff0577ac */ /* 0x000e620008000800 */
[----:B------:R-:W-:Y:S01]  /*07b0*/  MOV R7, RZ ;  /* 0x000000ff00077202 */ /* 0x000fe20000000f00 */
[----:B-1----:R-:W-:-:S09]  /*07c0*/  UISETP.GE.AND UP0, UPT, UR5, 0x1, UPT ;  /* 0x000000010500788c */ /* 0x002fd2000bf06270 */
[----:B------:R-:W-:Y:S05]  /*07d0*/  BRA.U !UP0, `(.L_x_24) ;  /* 0x0000000d08407547 */ /* 0x000fea000b800000 */
[----:B------:R-:W-:Y:S01]  /*07e0*/  UISETP.GE.U32.AND UP1, UPT, UR5, 0x8, UPT ;  /* 0x000000080500788c */ /* 0x000fe2000bf26070 */
[----:B------:R-:W-:Y:S01]  /*07f0*/  HFMA2 R7, -RZ, RZ, 0, 0 ;  /* 0x00000000ff077431 */ /* 0x000fe200000001ff */
[----:B------:R-:W-:Y:S01]  /*0800*/  ULOP3.LUT UR7, UR5, 0x7, URZ, 0xc0, !UPT ;  /* 0x0000000705077892 */ /* 0x000fe2000f8ec0ff */
[----:B------:R-:W-:-:S03]  /*0810*/  UMOV UR4, URZ ;  /* 0x000000ff00047c82 */ /* 0x000fc60008000000 */
[----:B------:R-:W-:-:S03]  /*0820*/  UISETP.NE.AND UP0, UPT, UR7, URZ, UPT ;  /* 0x000000ff0700728c */ /* 0x000fc6000bf05270 */
[----:B------:R-:W-:Y:S08]  /*0830*/  BRA.U !UP1, `(.L_x_25) ;  /* 0x0000000509787547 */ /* 0x000ff0000b800000 */
[----:B------:R-:W1:Y:S01]  /*0840*/  LDC.64 R2, c[0x0][0x380] ;  /* 0x0000e000ff027b82 */ /* 0x000e620000000a00 */
[----:B------:R-:W-:Y:S01]  /*0850*/  ULOP3.LUT UR4, UR5, 0x7ffffff8, URZ, 0xc0, !UPT ;  /* 0x7ffffff805047892 */ /* 0x000fe2000f8ec0ff */
[----:B------:R-:W-:-:S03]  /*0860*/  IMAD.MOV.U32 R7, RZ, RZ, RZ ;  /* 0x000000ffff077224 */ /* 0x000fc600078e00ff */
[----:B------:R-:W-:Y:S01]  /*0870*/  UIADD3 UR6, UPT, UPT, -UR4, URZ, URZ ;  /* 0x000000ff04067290 */ /* 0x000fe2000fffe1ff */
[----:B-1----:R-:W-:-:S03]  /*0880*/  IMAD.WIDE.U32 R2, R5, 0x4, R2 ;  /* 0x0000000405027825 */ /* 0x002fc600078e0002 */
[----:B------:R-:W-:-:S04]  /*0890*/  IADD3 R2, P0, PT, R2, 0x10, RZ ;  /* 0x0000001002027810 */ /* 0x000fc80007f1e0ff */
[----:B------:R-:W-:-:S09]  /*08a0*/  IADD3.X R3, PT, PT, RZ, R3, RZ, P0, !PT ;  /* 0x00000003ff037210 */ /* 0x000fd200007fe4ff */
.L_x_26:
[----:B0-----:R-:W2:Y:S04]  /*08b0*/  LDG.E R9, desc[UR8][R2.64+-0x10] ;  /* 0xfffff00802097981 */ /* 0x001ea8000c1e1900 */
[----:B------:R-:W3:Y:S04]  /*08c0*/  LDG.E R25, desc[UR8][R2.64+-0xc] ;  /* 0xfffff40802197981 */ /* 0x000ee8000c1e1900 */
[----:B------:R-:W4:Y:S04]  /*08d0*/  LDG.E R21, desc[UR8][R2.64+-0x8] ;  /* 0xfffff80802157981 */ /* 0x000f28000c1e1900 */
[----:B------:R-:W5:Y:S04]  /*08e0*/  LDG.E R23, desc[UR8][R2.64+-0x4] ;  /* 0xfffffc0802177981 */ /* 0x000f68000c1e1900 */
[----:B------:R-:W5:Y:S04]  /*08f0*/  LDG.E R13, desc[UR8][R2.64] ;  /* 0x00000008020d7981 */ /* 0x000f68000c1e1900 */
[----:B------:R-:W5:Y:S04]  /*0900*/  LDG.E R19, desc[UR8][R2.64+0x4] ;  /* 0x0000040802137981 */ /* 0x000f68000c1e1900 */
[----:B------:R-:W5:Y:S04]  /*0910*/  LDG.E R17, desc[UR8][R2.64+0x8] ;  /* 0x0000080802117981 */ /* 0x000f68000c1e1900 */
[----:B------:R0:W5:Y:S01]  /*0920*/  LDG.E R15, desc[UR8][R2.64+0xc] ;  /* 0x00000c08020f7981 */ /* 0x000162000c1e1900 */
[----:B------:R-:W-:Y:S01]  /*0930*/  HFMA2 R11, -RZ, RZ, 3.7421875, 0 ;  /* 0x437c0000ff0b7431 */ /* 0x000fe200000001ff */
[----:B------:R-:W-:Y:S01]  /*0940*/  MOV R10, 0x3bbb989d ;  /* 0x3bbb989d000a7802 */ /* 0x000fe20000000f00 */
[----:B------:R-:W-:-:S04]  /*0950*/  UIADD3 UR6, UPT, UPT, UR6, 0x8, URZ ;  /* 0x0000000806067890 */ /* 0x000fc8000fffe0ff */
[----:B------:R-:W-:Y:S01]  /*0960*/  UISETP.NE.AND UP1, UPT, UR6, URZ, UPT ;  /* 0x000000ff0600728c */ /* 0x000fe2000bf25270 */
[----:B0-----:R-:W-:-:S04]  /*0970*/  IADD3 R2, P0, PT, R2, 0x20, RZ ;  /* 0x0000002002027810 */ /* 0x001fc80007f1e0ff */
[----:B------:R-:W-:Y:S01]  /*0980*/  IADD3.X R3, PT, PT, RZ, R3, RZ, P0, !PT ;  /* 0x00000003ff037210 */ /* 0x000fe200007fe4ff */
[----:B--2---:R-:W-:-:S04]  /*0990*/  FADD R9, R9, -R4 ;  /* 0x8000000409097221 */ /* 0x004fc80000000000 */
[----:B------:R-:W-:Y:S01]  /*09a0*/  FFMA.SAT R6, R9, R10, 0.5 ;  /* 0x3f00000009067423 */ /* 0x000fe2000000200a */
[----:B---3--:R-:W-:-:S03]  /*09b0*/  FADD R25, R25, -R4 ;  /* 0x8000000419197221 */ /* 0x008fc60000000000 */
[-C--:B------:R-:W-:Y:S01]  /*09c0*/  FFMA.RM R6, R6, R11.reuse, 12582913 ;  /* 0x4b40000106067423 */ /* 0x080fe2000000400b */
[-C--:B------:R-:W-:Y:S01]  /*09d0*/  FFMA.SAT R8, R25, R10.reuse, 0.5 ;  /* 0x3f00000019087423 */ /* 0x080fe2000000200a */
[--C-:B----4-:R-:W-:Y:S02]  /*09e0*/  FADD R21, R21, -R4.reuse ;  /* 0x8000000415157221 */ /* 0x110fe40000000000 */
[----:B------:R-:W-:Y:S01]  /*09f0*/  FADD R12, R6, -12583039 ;  /* 0xcb40007f060c7421 */ /* 0x000fe20000000000 */
[-C--:B------:R-:W-:Y:S01]  /*0a00*/  FFMA.RM R8, R8, R11.reuse, 12582913 ;  /* 0x4b40000108087423 */ /* 0x080fe2000000400b */
[-C--:B------:R-:W-:Y:S01]  /*0a10*/  FFMA.SAT R16, R21, R10.reuse, 0.5 ;  /* 0x3f00000015107423 */ /* 0x080fe2000000200a */
[----:B-----5:R-:W-:Y:S01]  /*0a20*/  FADD R23, R23, -R4 ;  /* 0x8000000417177221 */ /* 0x020fe20000000000 */
[----:B------:R-:W-:Y:S01]  /*0a30*/  FFMA R12, R9, 1.4426950216293334961, -R12 ;  /* 0x3fb8aa3b090c7823 */ /* 0x000fe2000000080c */
[C---:B------:R-:W-:Y:S01]  /*0a40*/  FADD R14, R8.reuse, -12583039 ;  /* 0xcb40007f080e7421 */ /* 0x040fe20000000000 */
[----:B------:R-:W-:Y:S01]  /*0a50*/  SHF.L.U32 R8, R8, 0x17, RZ ;  /* 0x0000001708087819 */ /* 0x000fe200000006ff */
[----:B------:R-:W-:Y:S01]  /*0a60*/  FFMA.SAT R18, R23, R10, 0.5 ;  /* 0x3f00000017127423 */ /* 0x000fe2000000200a */
[----:B------:R-:W-:Y:S01]  /*0a70*/  FFMA R12, R9, 1.925963033500011079e-08, R12 ;  /* 0x32a57060090c7823 */ /* 0x000fe2000000000c */
[----:B------:R-:W-:Y:S01]  /*0a80*/  FFMA.RM R9, R16, R11, 12582913 ;  /* 0x4b40000110097423 */ /* 0x000fe2000000400b */
[----:B------:R-:W-:Y:S01]  /*0a90*/  FFMA R14, R25, 1.4426950216293334961, -R14 ;  /* 0x3fb8aa3b190e7823 */ /* 0x000fe2000000080e */
[----:B------:R-:W-:-:S02]  /*0aa0*/  FADD R27, R19, -R4 ;  /* 0x80000004131b7221 */ /* 0x000fc40000000000 */
[----:B------:R-:W-:Y:S01]  /*0ab0*/  FADD R16, R9, -12583039 ;  /* 0xcb40007f09107421 */ /* 0x000fe20000000000 */
[----:B------:R-:W-:Y:S01]  /*0ac0*/  FFMA R14, R25, 1.925963033500011079e-08, R14 ;  /* 0x32a57060190e7823 */ /* 0x000fe2000000000e */
[----:B------:R-:W-:Y:S01]  /*0ad0*/  FADD R25, R13, -R4 ;  /* 0x800000040d197221 */ /* 0x000fe20000000000 */
[-C--:B------:R-:W-:Y:S01]  /*0ae0*/  FFMA.RM R13, R18, R11.reuse, 12582913 ;  /* 0x4b400001120d7423 */ /* 0x080fe2000000400b */
[----:B------:R-:W-:Y:S01]  /*0af0*/  FFMA R16, R21, 1.4426950216293334961, -R16 ;  /* 0x3fb8aa3b15107823 */ /* 0x000fe20000000810 */
[----:B------:R-:W0:Y:S01]  /*0b00*/  MUFU.EX2 R12, R12 ;  /* 0x0000000c000c7308 */ /* 0x000e220000000800 */
[-C--:B------:R-:W-:Y:S01]  /*0b10*/  FFMA.SAT R22, R25, R10.reuse, 0.5 ;  /* 0x3f00000019167423 */ /* 0x080fe2000000200a */
[----:B------:R-:W-:Y:S01]  /*0b20*/  FADD R20, R13, -12583039 ;  /* 0xcb40007f0d147421 */ /* 0x000fe20000000000 */
[----:B------:R-:W-:Y:S01]  /*0b30*/  FFMA R18, R21, 1.925963033500011079e-08, R16 ;  /* 0x32a5706015127823 */ /* 0x000fe20000000010 */
[----:B------:R-:W-:Y:S01]  /*0b40*/  FADD R21, R17, -R4 ;  /* 0x8000000411157221 */ /* 0x000fe20000000000 */
[-C--:B------:R-:W-:Y:S01]  /*0b50*/  FFMA.RM R16, R22, R11.reuse, 12582913 ;  /* 0x4b40000116107423 */ /* 0x080fe2000000400b */
[----:B------:R-:W-:Y:S01]  /*0b60*/  FFMA R20, R23, 1.4426950216293334961, -R20 ;  /* 0x3fb8aa3b17147823 */ /* 0x000fe20000000814 */
[-C--:B------:R-:W-:Y:S01]  /*0b70*/  FFMA.SAT R26, R27, R10.reuse, 0.5 ;  /* 0x3f0000001b1a7423 */ /* 0x080fe2000000200a */
[----:B------:R-:W1:Y:S01]  /*0b80*/  MUFU.EX2 R14, R14 ;  /* 0x0000000e000e7308 */ /* 0x000e620000000800 */
[----:B------:R-:W-:Y:S01]  /*0b90*/  FADD R24, R16, -12583039 ;  /* 0xcb40007f10187421 */ /* 0x000fe20000000000 */
[----:B------:R-:W-:Y:S01]  /*0ba0*/  FFMA R22, R23, 1.925963033500011079e-08, R20 ;  /* 0x32a5706017167823 */ /* 0x000fe20000000014 */
[----:B------:R-:W-:Y:S01]  /*0bb0*/  FADD R23, R15, -R4 ;  /* 0x800000040f177221 */ /* 0x000fe20000000000 */
[----:B------:R-:W-:Y:S01]  /*0bc0*/  FFMA.RM R19, R26, R11, 12582913 ;  /* 0x4b4000011a137423 */ /* 0x000fe2000000400b */
[----:B------:R-:W-:Y:S01]  /*0bd0*/  FFMA R24, R25, 1.4426950216293334961, -R24 ;  /* 0x3fb8aa3b19187823 */ /* 0x000fe20000000818 */
[----:B------:R-:W-:Y:S01]  /*0be0*/  SHF.L.U32 R13, R13, 0x17, RZ ;  /* 0x000000170d0d7819 */ /* 0x000fe200000006ff */
[-C--:B------:R-:W-:Y:S01]  /*0bf0*/  FFMA.SAT R28, R23, R10.reuse, 0.5 ;  /* 0x3f000000171c7423 */ /* 0x080fe2000000200a */
[----:B------:R-:W2:Y:S01]  /*0c00*/  MUFU.EX2 R18, R18 ;  /* 0x0000001200127308 */ /* 0x000ea20000000800 */
[----:B------:R-:W-:Y:S01]  /*0c10*/  FFMA R20, R25, 1.925963033500011079e-08, R24 ;  /* 0x32a5706019147823 */ /* 0x000fe20000000018 */
[----:B------:R-:W-:Y:S01]  /*0c20*/  FFMA.SAT R24, R21, R10, 0.5 ;  /* 0x3f00000015187423 */ /* 0x000fe2000000200a */
[----:B------:R-:W-:Y:S01]  /*0c30*/  FADD R26, R19, -12583039 ;  /* 0xcb40007f131a7421 */ /* 0x000fe20000000000 */
[----:B------:R-:W-:-:S02]  /*0c40*/  SHF.L.U32 R10, R6, 0x17, RZ ;  /* 0x00000017060a7819 */ /* 0x000fc400000006ff */
[-C--:B------:R-:W-:Y:S01]  /*0c50*/  FFMA.RM R15, R24, R11.reuse, 12582913 ;  /* 0x4b400001180f7423 */ /* 0x080fe2000000400b */
[----:B------:R-:W-:Y:S01]  /*0c60*/  FFMA.RM R11, R28, R11, 12582913 ;  /* 0x4b4000011c0b7423 */ /* 0x000fe2000000400b */
[----:B------:R-:W3:Y:S01]  /*0c70*/  MUFU.EX2 R17, R22 ;  /* 0x0000001600117308 */ /* 0x000ee20000000800 */
[----:B------:R-:W-:Y:S01]  /*0c80*/  FFMA R26, R27, 1.4426950216293334961, -R26 ;  /* 0x3fb8aa3b1b1a7823 */ /* 0x000fe2000000081a */
[----:B------:R-:W-:Y:S01]  /*0c90*/  FADD R24, R15, -12583039 ;  /* 0xcb40007f0f187421 */ /* 0x000fe20000000000 */
[----:B0-----:R-:W-:Y:S01]  /*0ca0*/  FFMA R7, R10, R12, R7 ;  /* 0x0000000c0a077223 */ /* 0x001fe20000000007 */
[----:B------:R-:W-:Y:S01]  /*0cb0*/  FADD R12, R11, -12583039 ;  /* 0xcb40007f0b0c7421 */ /* 0x000fe20000000000 */
[----:B------:R-:W-:Y:S01]  /*0cc0*/  FFMA R26, R27, 1.925963033500011079e-08, R26 ;  /* 0x32a570601b1a7823 */ /* 0x000fe2000000001a */
[----:B------:R-:W-:Y:S01]  /*0cd0*/  FFMA R24, R21, 1.4426950216293334961, -R24 ;  /* 0x3fb8aa3b15187823 */ /* 0x000fe20000000818 */
[----:B------:R-:W-:Y:S01]  /*0ce0*/  SHF.L.U32 R10, R9, 0x17, RZ ;  /* 0x00000017090a7819 */ /* 0x000fe200000006ff */
[----:B------:R-:W0:Y:S01]  /*0cf0*/  MUFU.EX2 R20, R20 ;  /* 0x0000001400147308 */ /* 0x000e220000000800 */
[----:B------:R-:W-:Y:S01]  /*0d00*/  FFMA R12, R23, 1.4426950216293334961, -R12 ;  /* 0x3fb8aa3b170c7823 */ /* 0x000fe2000000080c */
[----:B------:R-:W-:Y:S01]  /*0d10*/  FFMA R24, R21, 1.925963033500011079e-08, R24 ;  /* 0x32a5706015187823 */ /* 0x000fe20000000018 */
[----:B-1----:R-:W-:Y:S01]  /*0d20*/  FFMA R7, R8, R14, R7 ;  /* 0x0000000e08077223 */ /* 0x002fe20000000007 */
[----:B------:R-:W-:Y:S01]  /*0d30*/  SHF.L.U32 R16, R16, 0x17, RZ ;  /* 0x0000001710107819 */ /* 0x000fe200000006ff */
[----:B------:R-:W-:Y:S01]  /*0d40*/  FFMA R12, R23, 1.925963033500011079e-08, R12 ;  /* 0x32a57060170c7823 */ /* 0x000fe2000000000c */
[----:B------:R-:W-:Y:S01]  /*0d50*/  SHF.L.U32 R8, R19, 0x17, RZ ;  /* 0x0000001713087819 */ /* 0x000fe200000006ff */
[----:B--2---:R-:W-:Y:S01]  /*0d60*/  FFMA R10, R10, R18, R7 ;  /* 0x000000120a0a7223 */ /* 0x004fe20000000007 */
[----:B------:R-:W1:Y:S01]  /*0d70*/  MUFU.EX2 R6, R26 ;  /* 0x0000001a00067308 */ /* 0x000e620000000800 */
[----:B------:R-:W-:-:S02]  /*0d80*/  SHF.L.U32 R15, R15, 0x17, RZ ;  /* 0x000000170f0f7819 */ /* 0x000fc400000006ff */
[----:B---3--:R-:W-:Y:S01]  /*0d90*/  FFMA R13, R13, R17, R10 ;  /* 0x000000110d0d7223 */ /* 0x008fe2000000000a */
[----:B------:R-:W-:-:S04]  /*0da0*/  SHF.L.U32 R7, R11, 0x17, RZ ;  /* 0x000000170b077819 */ /* 0x000fc800000006ff */
[----:B------:R-:W2:Y:S01]  /*0db0*/  MUFU.EX2 R24, R24 ;  /* 0x0000001800187308 */ /* 0x000ea20000000800 */
[----:B0-----:R-:W-:-:S07]  /*0dc0*/  FFMA R13, R16, R20, R13 ;  /* 0x00000014100d7223 */ /* 0x001fce000000000d */
[----:B------:R-:W0:Y:S01]  /*0dd0*/  MUFU.EX2 R12, R12 ;  /* 0x0000000c000c7308 */ /* 0x000e220000000800 */
[----:B-1----:R-:W-:-:S04]  /*0de0*/  FFMA R6, R8, R6, R13 ;  /* 0x0000000608067223 */ /* 0x002fc8000000000d */
[----:B--2---:R-:W-:-:S04]  /*0df0*/  FFMA R6, R15, R24, R6 ;  /* 0x000000180f067223 */ /* 0x004fc80000000006 */
[----:B0-----:R-:W-:Y:S01]  /*0e00*/  FFMA R7, R7, R12, R6 ;  /* 0x0000000c07077223 */ /* 0x001fe20000000006 */
[----:B------:R-:W-:Y:S06]  /*0e10*/  BRA.U UP1, `(.L_x_26) ;  /* 0xfffffff901a47547 */ /* 0x000fec000b83ffff */
.L_x_25:
[----:B------:R-:W-:Y:S05]  /*0e20*/  BRA.U !UP0, `(.L_x_24) ;  /* 0x0000000508ac7547 */ /* 0x000fea000b800000 */
[----:B------:R-:W-:Y:S02]  /*0e30*/  UISETP.GE.U32.AND UP0, UPT, UR7, 0x4, UPT ;  /* 0x000000040700788c */ /* 0x000fe4000bf06070 */
[----:B------:R-:W-:-:S04]  /*0e40*/  ULOP3.LUT UR6, UR5, 0x3, URZ, 0xc0, !UPT ;  /* 0x0000000305067892 */ /* 0x000fc8000f8ec0ff */
[----:B------:R-:W-:-:S03]  /*0e50*/  UISETP.NE.AND UP1, UPT, UR6, URZ, UPT ;  /* 0x000000ff0600728c */ /* 0x000fc6000bf25270 */
[----:B------:R-:W-:Y:S08]  /*0e60*/  BRA.U !UP0, `(.L_x_27) ;  /* 0x0000000108cc7547 */ /* 0x000ff0000b800000 */
[----:B------:R-:W1:Y:S01]  /*0e70*/  LDC.64 R8, c[0x0][0x380] ;  /* 0x0000e000ff087b82 */ /* 0x000e620000000a00 */
[----:B------:R-:W2:Y:S01]  /*0e80*/  LDCU.64 UR10, c[0x0][0x380] ;  /* 0x00007000ff0a77ac */ /* 0x000ea20008000a00 */
[C---:B------:R-:W-:Y:S01]  /*0e90*/  VIADD R3, R5.reuse, UR4 ;  /* 0x0000000405037c36 */ /* 0x040fe20008000000 */
[----:B------:R-:W-:-:S03]  /*0ea0*/  IADD3 R2, P0, PT, R5, UR4, RZ ;  /* 0x0000000405027c10 */ /* 0x000fc6000ff1e0ff */
[----:B-1----:R-:W-:Y:S01]  /*0eb0*/  IMAD.WIDE.U32 R8, R3, 0x4, R8 ;  /* 0x0000000403087825 */ /* 0x002fe200078e0008 */
[----:B------:R-:W-:Y:S02]  /*0ec0*/  IADD3.X R3, PT, PT, RZ, RZ, RZ, P0, !PT ;  /* 0x000000ffff037210 */ /* 0x000fe400007fe4ff */
[----:B--2---:R-:W-:-:S03]  /*0ed0*/  LEA R10, P0, R2, UR10, 0x2 ;  /* 0x0000000a020a7c11 */ /* 0x004fc6000f8010ff */
[----:B0-----:R-:W2:Y:S01]  /*0ee0*/  LDG.E R9, desc[UR8][R8.64] ;  /* 0x0000000808097981 */ /* 0x001ea2000c1e1900 */
[----:B------:R-:W-:-:S05]  /*0ef0*/  LEA.HI.X R11, R2, UR11, R3, 0x2, P0 ;  /* 0x0000000b020b7c11 */ /* 0x000fca00080f1403 */
[----:B------:R-:W3:Y:S04]  /*0f00*/  LDG.E R3, desc[UR8][R10.64+0x4] ;  /* 0x000004080a037981 */ /* 0x000ee8000c1e1900 */
[----:B------:R-:W4:Y:S04]  /*0f10*/  LDG.E R13, desc[UR8][R10.64+0x8] ;  /* 0x000008080a0d7981 */ /* 0x000f28000c1e1900 */
[----:B------:R-:W5:Y:S01]  /*0f20*/  LDG.E R15, desc[UR8][R10.64+0xc] ;  /* 0x00000c080a0f7981 */ /* 0x000f62000c1e1900 */
[----:B------:R-:W-:Y:S01]  /*0f30*/  HFMA2 R17, -RZ, RZ, 3.7421875, 0 ;  /* 0x437c0000ff117431 */ /* 0x000fe200000001ff */
[----:B------:R-:W-:Y:S01]  /*0f40*/  MOV R14, 0x3bbb989d ;  /* 0x3bbb989d000e7802 */ /* 0x000fe20000000f00 */
[----:B------:R-:W-:Y:S01]  /*0f50*/  UIADD3 UR4, UPT, UPT, UR4, 0x4, URZ ;  /* 0x0000000404047890 */ /* 0x000fe2000fffe0ff */
[----:B--2---:R-:W-:-:S04]  /*0f60*/  FADD R6, R9, -R4 ;  /* 0x8000000409067221 */ /* 0x004fc80000000000 */
[----:B------:R-:W-:Y:S01]  /*0f70*/  FFMA.SAT R2, R6, R14, 0.5 ;  /* 0x3f00000006027423 */ /* 0x000fe2000000200e */
[----:B---3--:R-:W-:-:S03]  /*0f80*/  FADD R12, R3, -R4 ;  /* 0x80000004030c7221 */ /* 0x008fc60000000000 */
[-C--:B------:R-:W-:Y:S01]  /*0f90*/  FFMA.RM R2, R2, R17.reuse, 12582913 ;  /* 0x4b40000102027423 */ /* 0x080fe20000004011 */
[-C--:B------:R-:W-:Y:S01]  /*0fa0*/  FFMA.SAT R8, R12, R14.reuse, 0.5 ;  /* 0x3f0000000c087423 */ /* 0x080fe2000000200e */
[--C-:B----4-:R-:W-:Y:S02]  /*0fb0*/  FADD R13, R13, -R4.reuse ;  /* 0x800000040d0d7221 */ /* 0x110fe40000000000 */
[C---:B------:R-:W-:Y:S01]  /*0fc0*/  FADD R3, R2.reuse, -12583039 ;  /* 0xcb40007f02037421 */ /* 0x040fe20000000000 */
[----:B------:R-:W-:Y:S01]  /*0fd0*/  SHF.L.U32 R2, R2, 0x17, RZ ;  /* 0x0000001702027819 */ /* 0x000fe200000006ff */
[----:B-----5:R-:W-:Y:S02]  /*0fe0*/  FADD R15, R15, -R4 ;  /* 0x800000040f0f7221 */ /* 0x020fe40000000000 */
[----:B------:R-:W-:Y:S01]  /*0ff0*/  FFMA R9, R6, 1.4426950216293334961, -R3 ;  /* 0x3fb8aa3b06097823 */ /* 0x000fe20000000803 */
[-C--:B------:R-:W-:Y:S01]  /*1000*/  FFMA.RM R3, R8, R17.reuse, 12582913 ;  /* 0x4b40000108037423 */ /* 0x080fe20000004011 */
[-C--:B------:R-:W-:Y:S01]  /*1010*/  FFMA.SAT R8, R13, R14.reuse, 0.5 ;  /* 0x3f0000000d087423 */ /* 0x080fe2000000200e */
[----:B------:R-:W-:Y:S01]  /*1020*/  FFMA.SAT R10, R15, R14, 0.5 ;  /* 0x3f0000000f0a7423 */ /* 0x000fe2000000200e */
[----:B------:R-:W-:Y:S01]  /*1030*/  FFMA R9, R6, 1.925963033500011079e-08, R9 ;  /* 0x32a5706006097823 */ /* 0x000fe20000000009 */
[C---:B------:R-:W-:Y:S01]  /*1040*/  FADD R11, R3.reuse, -12583039 ;  /* 0xcb40007f030b7421 */ /* 0x040fe20000000000 */
[-C--:B------:R-:W-:Y:S01]  /*1050*/  FFMA.RM R6, R8, R17.reuse, 12582913 ;  /* 0x4b40000108067423 */ /* 0x080fe20000004011 */
[----:B------:R-:W-:Y:S01]  /*1060*/  FFMA.RM R10, R10, R17, 12582913 ;  /* 0x4b4000010a0a7423 */ /* 0x000fe20000004011 */
[----:B------:R-:W-:Y:S01]  /*1070*/  SHF.L.U32 R3, R3, 0x17, RZ ;  /* 0x0000001703037819 */ /* 0x000fe200000006ff */
[----:B------:R-:W-:Y:S01]  /*1080*/  FFMA R11, R12, 1.4426950216293334961, -R11 ;  /* 0x3fb8aa3b0c0b7823 */ /* 0x000fe2000000080b */
[----:B------:R-:W-:Y:S01]  /*1090*/  FADD R8, R6, -12583039 ;  /* 0xcb40007f06087421 */ /* 0x000fe20000000000 */
[----:B------:R-:W0:Y:S02]  /*10a0*/  MUFU.EX2 R9, R9 ;  /* 0x0000000900097308 */ /* 0x000e240000000800 */
[----:B------:R-:W-:Y:S01]  /*10b0*/  FFMA R11, R12, 1.925963033500011079e-08, R11 ;  /* 0x32a570600c0b7823 */ /* 0x000fe2000000000b */
[----:B------:R-:W-:Y:S01]  /*10c0*/  FFMA R8, R13, 1.4426950216293334961, -R8 ;  /* 0x3fb8aa3b0d087823 */ /* 0x000fe20000000808 */
[C---:B------:R-:W-:Y:S01]  /*10d0*/  FADD R12, R10.reuse, -12583039 ;  /* 0xcb40007f0a0c7421 */ /* 0x040fe20000000000 */
[----:B------:R-:W-:-:S02]  /*10e0*/  SHF.L.U32 R10, R10, 0x17, RZ ;  /* 0x000000170a0a7819 */ /* 0x000fc400000006ff */
[----:B------:R-:W-:Y:S01]  /*10f0*/  FFMA R8, R13, 1.925963033500011079e-08, R8 ;  /* 0x32a570600d087823 */ /* 0x000fe20000000008 */
[C---:B------:R-:W-:Y:S01]  /*1100*/  FFMA R12, R15.reuse, 1.4426950216293334961, -R12 ;  /* 0x3fb8aa3b0f0c7823 */ /* 0x040fe2000000080c */
[----:B------:R-:W1:Y:S03]  /*1110*/  MUFU.EX2 R11, R11 ;  /* 0x0000000b000b7308 */ /* 0x000e660000000800 */
[----:B------:R-:W-:-:S05]  /*1120*/  FFMA R12, R15, 1.925963033500011079e-08, R12 ;  /* 0x32a570600f0c7823 */ /* 0x000fca000000000c */
[----:B------:R-:W2:Y:S01]  /*1130*/  MUFU.EX2 R8, R8 ;  /* 0x0000000800087308 */ /* 0x000ea20000000800 */
[----:B0-----:R-:W-:Y:S01]  /*1140*/  FFMA R2, R2, R9, R7 ;  /* 0x0000000902027223 */ /* 0x001fe20000000007 */
[----:B------:R-:W-:-:S06]  /*1150*/  SHF.L.U32 R7, R6, 0x17, RZ ;  /* 0x0000001706077819 */ /* 0x000fcc00000006ff */
[----:B------:R-:W0:Y:S01]  /*1160*/  MUFU.EX2 R12, R12 ;  /* 0x0000000c000c7308 */ /* 0x000e220000000800 */
[----:B-1----:R-:W-:-:S04]  /*1170*/  FFMA R2, R3, R11, R2 ;  /* 0x0000000b03027223 */ /* 0x002fc80000000002 */
[----:B--2---:R-:W-:-:S04]  /*1180*/  FFMA R7, R7, R8, R2 ;  /* 0x0000000807077223 */ /* 0x004fc80000000002 */
[----:B0-----:R-:W-:-:S07]  /*1190*/  FFMA R7, R10, R12, R7 ;  /* 0x0000000c0a077223 */ /* 0x001fce0000000007 */
.L_x_27:
[----:B------:R-:W-:Y:S05]  /*11a0*/  BRA.U !UP1, `(.L_x_24) ;  /* 0x0000000109cc7547 */ /* 0x000fea000b800000 */
[----:B------:R-:W-:Y:S02]  /*11b0*/  UISETP.NE.AND UP0, UPT, UR6, 0x1, UPT ;  /* 0x000000010600788c */ /* 0x000fe4000bf05270 */
[----:B------:R-:W-:-:S04]  /*11c0*/  ULOP3.LUT UR5, UR5, 0x1, URZ, 0xc0, !UPT ;  /* 0x0000000105057892 */ /* 0x000fc8000f8ec0ff */
[----:B------:R-:W-:-:S03]  /*11d0*/  UISETP.NE.U32.AND UP1, UPT, UR5, 0x1, UPT ;  /* 0x000000010500788c */ /* 0x000fc6000bf25070 */
[----:B------:R-:W-:Y:S08]  /*11e0*/  BRA.U !UP0, `(.L_x_28) ;  /* 0x00000001087c7547 */ /* 0x000ff0000b800000 */
[----:B------:R-:W1:Y:S01]  /*11f0*/  LDC.64 R2, c[0x0][0x380] ;  /* 0x0000e000ff027b82 */ /* 0x000e620000000a00 */
[----:B------:R-:W2:Y:S01]  /*1200*/  LDCU.64 UR6, c[0x0][0x380] ;  /* 0x00007000ff0677ac */ /* 0x000ea20008000a00 */
[C---:B------:R-:W-:Y:S02]  /*1210*/  IADD3 R9, PT, PT, R5.reuse, UR4, RZ ;  /* 0x0000000405097c10 */ /* 0x040fe4000fffe0ff */
[----:B------:R-:W-:-:S03]  /*1220*/  IADD3 R6, P0, PT, R5, UR4, RZ ;  /* 0x0000000405067c10 */ /* 0x000fc6000ff1e0ff */
[----:B-1----:R-:W-:Y:S01]  /*1230*/  IMAD.WIDE.U32 R2, R9, 0x4, R2 ;  /* 0x0000000409027825 */ /* 0x002fe200078e0002 */
[----:B------:R-:W-:Y:S02]  /*1240*/  IADD3.X R9, PT, PT, RZ, RZ, RZ, P0, !PT ;  /* 0x000000ffff097210 */ /* 0x000fe400007fe4ff */
[----:B--2---:R-:W-:-:S03]  /*1250*/  LEA R8, P0, R6, UR6, 0x2 ;  /* 0x0000000606087c11 */ /* 0x004fc6000f8010ff */
[----:B0-----:R-:W2:Y:S01]  /*1260*/  LDG.E R3, desc[UR8][R2.64] ;  /* 0x0000000802037981 */ /* 0x001ea2000c1e1900 */
[----:B------:R-:W-:-:S06]  /*1270*/  LEA.HI.X R9, R6, UR7, R9, 0x2, P0 ;  /* 0x0000000706097c11 */ /* 0x000fcc00080f1409 */
[----:B------:R-:W3:Y:S01]  /*1280*/  LDG.E R9, desc[UR8][R8.64+0x4] ;  /* 0x0000040808097981 */ /* 0x000ee2000c1e1900 */
[----:B------:R-:W-:Y:S01]  /*1290*/  HFMA2 R13, -RZ, RZ, 3.7421875, 0 ;  /* 0x437c0000ff0d7431 */ /* 0x000fe200000001ff */
[----:B------:R-:W-:Y:S01]  /*12a0*/  MOV R11, 0x3bbb989d ;  /* 0x3bbb989d000b7802 */ /* 0x000fe20000000f00 */
[----:B------:R-:W-:Y:S01]  /*12b0*/  UIADD3 UR4, UPT, UPT, UR4, 0x2, URZ ;  /* 0x0000000204047890 */ /* 0x000fe2000fffe0ff */
[----:B--2---:R-:W-:-:S04]  /*12c0*/  FADD R6, R3, -R4 ;  /* 0x8000000403067221 */ /* 0x004fc80000000000 */
[----:B------:R-:W-:Y:S01]  /*12d0*/  FFMA.SAT R10, R6, R11, 0.5 ;  /* 0x3f000000060a7423 */ /* 0x000fe2000000200b */
[----:B---3--:R-:W-:-:S03]  /*12e0*/  FADD R12, R9, -R4 ;  /* 0x80000004090c7221 */ /* 0x008fc60000000000 */
[----:B------:R-:W-:Y:S01]  /*12f0*/  FFMA.RM R10, R10, R13, 12582913 ;  /* 0x4b4000010a0a7423 */ /* 0x000fe2000000400d */
[----:B------:R-:W-:-:S03]  /*1300*/  FFMA.SAT R14, R12, R11, 0.5 ;  /* 0x3f0000000c0e7423 */ /* 0x000fc6000000200b */
[C---:B------:R-:W-:Y:S01]  /*1310*/  FADD R15, R10.reuse, -12583039 ;  /* 0xcb40007f0a0f7421 */ /* 0x040fe20000000000 */
[----:B------:R-:W-:Y:S01]  /*1320*/  SHF.L.U32 R10, R10, 0x17, RZ ;  /* 0x000000170a0a7819 */ /* 0x000fe200000006ff */
[----:B------:R-:W-:Y:S02]  /*1330*/  FFMA.RM R14, R14, R13, 12582913 ;  /* 0x4b4000010e0e7423 */ /* 0x000fe4000000400d */
[----:B------:R-:W-:Y:S02]  /*1340*/  FFMA R15, R6, 1.4426950216293334961, -R15 ;  /* 0x3fb8aa3b060f7823 */ /* 0x000fe4000000080f */
[----:B------:R-:W-:Y:S02]  /*1350*/  FADD R3, R14, -12583039 ;  /* 0xcb40007f0e037421 */ /* 0x000fe40000000000 */
[----:B------:R-:W-:Y:S01]  /*1360*/  FFMA R15, R6, 1.925963033500011079e-08, R15 ;  /* 0x32a57060060f7823 */ /* 0x000fe2000000000f */
[----:B------:R-:W-:Y:S02]  /*1370*/  IMAD.SHL.U32 R14, R14, 0x800000, RZ ;  /* 0x008000000e0e7824 */ /* 0x000fe400078e00ff */
[----:B------:R-:W-:-:S03]  /*1380*/  FFMA R3, R12, 1.4426950216293334961, -R3 ;  /* 0x3fb8aa3b0c037823 */ /* 0x000fc60000000803 */
[----:B------:R-:W0:Y:S01]  /*1390*/  MUFU.EX2 R15, R15 ;  /* 0x0000000f000f7308 */ /* 0x000e220000000800 */
[----:B------:R-:W-:-:S07]  /*13a0*/  FFMA R3, R12, 1.925963033500011079e-08, R3 ;  /* 0x32a570600c037823 */ /* 0x000fce0000000003 */
[----:B------:R-:W1:Y:S01]  /*13b0*/  MUFU.EX2 R3, R3 ;  /* 0x0000000300037308 */ /* 0x000e620000000800 */
[----:B0-----:R-:W-:-:S04]  /*13c0*/  FFMA R7, R10, R15, R7 ;  /* 0x0000000f0a077223 */ /* 0x001fc80000000007 */
[----:B-1----:R-:W-:-:S07]  /*13d0*/  FFMA R7, R14, R3, R7 ;  /* 0x000000030e077223 */ /* 0x002fce0000000007 */
.L_x_28:
[----:B------:R-:W-:Y:S05]  /*13e0*/  BRA.U UP1, `(.L_x_24) ;  /* 0x00000001013c7547 */ /* 0x000fea000b800000 */
[----:B------:R-:W1:Y:S01]  /*13f0*/  LDC.64 R2, c[0x0][0x380] ;  /* 0x0000e000ff027b82 */ /* 0x000e620000000a00 */
[----:B------:R-:W-:-:S05]  /*1400*/  IADD3 R9, PT, PT, R5, UR4, RZ ;  /* 0x0000000405097c10 */ /* 0x000fca000fffe0ff */
[----:B-1----:R-:W-:-:S06]  /*1410*/  IMAD.WIDE.U32 R2, R9, 0x4, R2 ;  /* 0x0000000409027825 */ /* 0x002fcc00078e0002 */
[----:B0-----:R-:W2:Y:S01]  /*1420*/  LDG.E R3, desc[UR8][R2.64] ;  /* 0x0000000802037981 */ /* 0x001ea2000c1e1900 */
[----:B------:R-:W-:Y:S01]  /*1430*/  HFMA2 R11, -RZ, RZ, 3.7421875, 0 ;  /* 0x437c0000ff0b7431 */ /* 0x000fe200000001ff */
[----:B------:R-:W-:Y:S01]  /*1440*/  MOV R9, 0x3bbb989d ;  /* 0x3bbb989d00097802 */ /* 0x000fe20000000f00 */
[----:B--2---:R-:W-:-:S04]  /*1450*/  FADD R6, R3, -R4 ;  /* 0x8000000403067221 */ /* 0x004fc80000000000 */
[----:B------:R-:W-:-:S04]  /*1460*/  FFMA.SAT R8, R6, R9, 0.5 ;  /* 0x3f00000006087423 */ /* 0x000fc80000002009 */
[----:B------:R-:W-:-:S04]  /*1470*/  FFMA.RM R8, R8, R11, 12582913 ;  /* 0x4b40000108087423 */ /* 0x000fc8000000400b */
[C---:B------:R-:W-:Y:S01]  /*1480*/  FADD R9, R8.reuse, -12583039 ;  /* 0xcb40007f08097421 */ /* 0x040fe20000000000 */
[----:B------:R-:W-:-:S03]  /*1490*/  SHF.L.U32 R8, R8, 0x17, RZ ;  /* 0x0000001708087819 */ /* 0x000fc600000006ff */
[----:B------:R-:W-:-:S04]  /*14a0*/  FFMA R9, R6, 1.4426950216293334961, -R9 ;  /* 0x3fb8aa3b06097823 */ /* 0x000fc80000000809 */
[----:B------:R-:W-:-:S06]  /*14b0*/  FFMA R9, R6, 1.925963033500011079e-08, R9 ;  /* 0x32a5706006097823 */ /* 0x000fcc0000000009 */
[----:B------:R-:W0:Y:S02]  /*14c0*/  MUFU.EX2 R9, R9 ;  /* 0x0000000900097308 */ /* 0x000e240000000800 */
[----:B0-----:R-:W-:-:S07]  /*14d0*/  FFMA R7, R8, R9, R7 ;  /* 0x0000000908077223 */ /* 0x001fce0000000007 */
.L_x_24:
[----:B------:R-:W1:Y:S01]  /*14e0*/  LDC.64 R2, c[0x0][0x380] ;  /* 0x0000e000ff027b82 */ /* 0x000e620000000a00 */
[----:B------:R-:W-:-:S05]  /*14f0*/  IADD3 R9, PT, PT, R0, R5, RZ ;  /* 0x0000000500097210 */ /* 0x000fca0007ffe0ff */
[----:B-1----:R-:W-:-:S06]  /*1500*/  IMAD.WIDE R2, R9, 0x4, R2 ;  /* 0x0000000409027825 */ /* 0x002fcc00078e0202 */
[----:B0-----:R-:W2:Y:S01]  /*1510*/  LDG.E R3, desc[UR8][R2.64] ;  /* 0x0000000802037981 */ /* 0x001ea2000c1e1900 */
[----:B------:R-:W-:Y:S01]  /*1520*/  MOV R5, 0x3bbb989d ;  /* 0x3bbb989d00057802 */ /* 0x000fe20000000f00 */
[----:B------:R-:W0:Y:S01]  /*1530*/  MUFU.RCP R8, R7 ;  /* 0x0000000700087308 */ /* 0x000e220000001000 */
[----:B------:R-:W-:Y:S01]  /*1540*/  MOV R11, 0x437c0000 ;  /* 0x437c0000000b7802 */ /* 0x000fe20000000f00 */
[----:B------:R-:W-:Y:S01]  /*1550*/  BSSY.RECONVERGENT B0, `(.L_x_29) ;  /* 0x0000017000007945 */ /* 0x000fe20003800200 */
[----:B--2---:R-:W-:Y:S01]  /*1560*/  FADD R4, R3, -R4 ;  /* 0x8000000403047221 */ /* 0x004fe20000000000 */
[----:B0-----:R-:W-:-:S03]  /*1570*/  FFMA R3, R8, -R7, 1 ;  /* 0x3f80000008037423 */ /* 0x001fc60000000807 */
[----:B------:R-:W-:Y:S01]  /*1580*/  FFMA.SAT R0, R4, R5, 0.5 ;  /* 0x3f00000004007423 */ /* 0x000fe20000002005 */
[----:B------:R-:W-:-:S03]  /*1590*/  FFMA R3, R8, R3, R8 ;  /* 0x0000000308037223 */ /* 0x000fc60000000008 */
[----:B------:R-:W-:-:S04]  /*15a0*/  FFMA.RM R0, R0, R11, 12582913 ;  /* 0x4b40000100007423 */ /* 0x000fc8000000400b */
[C---:B------:R-:W-:Y:S01]  /*15b0*/  FADD R5, R0.reuse, -12583039 ;  /* 0xcb40007f00057421 */ /* 0x040fe20000000000 */
[----:B------:R-:W-:-:S03]  /*15c0*/  SHF.L.U32 R0, R0, 0x17, RZ ;  /* 0x0000001700007819 */ /* 0x000fc600000006ff */
[----:B------:R-:W-:-:S04]  /*15d0*/  FFMA R5, R4, 1.4426950216293334961, -R5 ;  /* 0x3fb8aa3b04057823 */ /* 0x000fc80000000805 */
[----:B------:R-:W-:Y:S02]  /*15e0*/  FFMA R6, R4, 1.925963033500011079e-08, R5 ;  /* 0x32a5706004067823 */ /* 0x000fe40000000005 */
[----:B------:R-:W0:Y:S02]  /*15f0*/  LDC.64 R4, c[0x0][0x388] ;  /* 0x0000e200ff047b82 */ /* 0x000e240000000a00 */
[----:B------:R-:W1:Y:S02]  /*1600*/  MUFU.EX2 R11, R6 ;  /* 0x00000006000b7308 */ /* 0x000e640000000800 */
[----:B-1----:R-:W-:-:S06]  /*1610*/  FMUL R0, R0, R11 ;  /* 0x0000000b00007220 */ /* 0x002fcc0000400000 */
[----:B------:R-:W1:Y:S01]  /*1620*/  FCHK P0, R0, R7 ;  /* 0x0000000700007302 */ /* 0x000e620000000000 */
[----:B------:R-:W-:Y:S01]  /*1630*/  FFMA R2, R0, R3, RZ ;  /* 0x0000000300027223 */ /* 0x000fe200000000ff */
[----:B0-----:R-:W-:-:S04]  /*1640*/  IMAD.WIDE R4, R9, 0x4, R4 ;  /* 0x0000000409047825 */ /* 0x001fc800078e0204 */
[----:B------:R-:W-:-:S04]  /*1650*/  FFMA R8, R2, -R7, R0 ;  /* 0x8000000702087223 */ /* 0x000fc80000000000 */
[----:B------:R-:W-:Y:S01]  /*1660*/  FFMA R3, R3, R8, R2 ;  /* 0x0000000803037223 */ /* 0x000fe20000000002 */
[----:B-1----:R-:W-:Y:S06]  /*1670*/  @!P0 BRA `(.L_x_30) ;  /* 0x0000000000108947 */ /* 0x002fec0003800000 */
[----:B------:R-:W-:Y:S02]  /*1680*/  MOV R3, R7 ;  /* 0x0000000700037202 */ /* 0x000fe40000000f00 */
[----:B------:R-:W-:-:S07]  /*1690*/  MOV R2, 0x16b0 ;  /* 0x000016b000027802 */ /* 0x000fce0000000f00 */
[----:B------:R-:W-:Y:S05]  /*16a0*/  CALL.REL.NOINC `($__internal_0_$__cuda_sm3x_div_rn_noftz_f32_slowpath) ;  /* 0x0000000000107944 */ /* 0x000fea0003c00000 */
[----:B------:R-:W-:-:S07]  /*16b0*/  MOV R3, R0 ;  /* 0x0000000000037202 */ /* 0x000fce0000000f00 */
.L_x_30:
[----:B------:R-:W-:Y:S05]  /*16c0*/  BSYNC.RECONVERGENT B0 ;  /* 0x0000000000007941 */ /* 0x000fea0003800200 */
.L_x_29:
[----:B------:R-:W-:Y:S01]  /*16d0*/  STG.E desc[UR8][R4.64], R3 ;  /* 0x0000000304007986 */ /* 0x000fe2000c101908 */
[----:B------:R-:W-:Y:S05]  /*16e0*/  EXIT ;  /* 0x000000000000794d */ /* 0x000fea0003800000 */
        .weak           $__internal_0_$__cuda_sm3x_div_rn_noftz_f32_slowpath
        .type           $__internal_0_$__cuda_sm3x_div_rn_noftz_f32_slowpath,@function
        .size           $__internal_0_$__cuda_sm3x_div_rn_noftz_f32_slowpath,(.L_x_44 - $__internal_0_$__cuda_sm3x_div_rn_noftz_f32_slowpath)
$__internal_0_$__cuda_sm3x_div_rn_noftz_f32_slowpath:
[----:B------:R-:W-:Y:S01]  /*16f0*/  SHF.R.U32.HI R7, RZ, 0x17, R3 ;  /* 0x00000017ff077819 */ /* 0x000fe20000011603 */
[----:B------:R-:W-:Y:S01]  /*1700*/  BSSY.RECONVERGENT B1, `(.L_x_31) ;  /* 0x0000063000017945 */ /* 0x000fe20003800200 */
[----:B------:R-:W-:Y:S02]  /*1710*/  SHF.R.U32.HI R6, RZ, 0x17, R0 ;  /* 0x00000017ff067819 */ /* 0x000fe40000011600 */
[----:B------:R-:W-:Y:S02]  /*1720*/  LOP3.LUT R12, R7, 0xff, RZ, 0xc0, !PT ;  /* 0x000000ff070c7812 */ /* 0x000fe400078ec0ff */
[----:B------:R-:W-:Y:S02]  /*1730*/  LOP3.LUT R10, R6, 0xff, RZ, 0xc0, !PT ;  /* 0x000000ff060a7812 */ /* 0x000fe400078ec0ff */
[----:B------:R-:W-:Y:S02]  /*1740*/  IADD3 R9, PT, PT, R12, -0x1, RZ ;  /* 0xffffffff0c097810 */ /* 0x000fe40007ffe0ff */
[----:B------:R-:W-:-:S02]  /*1750*/  IADD3 R8, PT, PT, R10, -0x1, RZ ;  /* 0xffffffff0a087810 */ /* 0x000fc40007ffe0ff */
[----:B------:R-:W-:Y:S02]  /*1760*/  ISETP.GT.U32.AND P0, PT, R9, 0xfd, PT ;  /* 0x000000fd0900780c */ /* 0x000fe40003f04070 */
[----:B------:R-:W-:Y:S02]  /*1770*/  MOV R6, R0 ;  /* 0x0000000000067202 */ /* 0x000fe40000000f00 */
[----:B------:R-:W-:-:S13]  /*1780*/  ISETP.GT.U32.OR P0, PT, R8, 0xfd, P0 ;  /* 0x000000fd0800780c */ /* 0x000fda0000704470 */
[----:B------:R-:W-:Y:S01]  /*1790*/  @!P0 IMAD.MOV.U32 R7, RZ, RZ, RZ ;  /* 0x000000ffff078224 */ /* 0x000fe200078e00ff */
[----:B------:R-:W-:Y:S06]  /*17a0*/  @!P0 BRA `(.L_x_32) ;  /* 0x00000000005c8947 */ /* 0x000fec0003800000 */
[----:B------:R-:W-:Y:S02]  /*17b0*/  FSETP.GTU.FTZ.AND P1, PT, |R3|, +INF , PT ;  /* 0x7f8000000300780b */ /* 0x000fe40003f3c200 */
[----:B------:R-:W-:-:S04]  /*17c0*/  FSETP.GTU.FTZ.AND P0, PT, |R0|, +INF , PT ;  /* 0x7f8000000000780b */ /* 0x000fc80003f1c200 */
[----:B------:R-:W-:-:S13]  /*17d0*/  PLOP3.LUT P0, PT, P0, P1, PT, 0xf8, 0x8f ;  /* 0x00000000008f781c */ /* 0x000fda0000703f70 */
[----:B------:R-:W-:Y:S05]  /*17e0*/  @P0 BRA `(.L_x_33) ;  /* 0x00000004004c0947 */ /* 0x000fea0003800000 */
[----:B------:R-:W-:-:S13]  /*17f0*/  LOP3.LUT P0, RZ, R3, 0x7fffffff, R6, 0xc8, !PT ;  /* 0x7fffffff03ff7812 */ /* 0x000fda000780c806 */
[----:B------:R-:W-:Y:S05]  /*1800*/  @!P0 BRA `(.L_x_34) ;  /* 0x00000004003c8947 */ /* 0x000fea0003800000 */
[C---:B------:R-:W-:Y:S02]  /*1810*/  FSETP.NEU.FTZ.AND P2, PT, |R0|.reuse, +INF , PT ;  /* 0x7f8000000000780b */ /* 0x040fe40003f5d200 */
[----:B------:R-:W-:Y:S02]  /*1820*/  FSETP.NEU.FTZ.AND P1, PT, |R3|, +INF , PT ;  /* 0x7f8000000300780b */ /* 0x000fe40003f3d200 */
[----:B------:R-:W-:-:S11]  /*1830*/  FSETP.NEU.FTZ.AND P0, PT, |R0|, +INF , PT ;  /* 0x7f8000000000780b */ /* 0x000fd60003f1d200 */
[----:B------:R-:W-:Y:S05]  /*1840*/  @!P1 BRA !P2, `(.L_x_34) ;  /* 0x00000004002c9947 */ /* 0x000fea0005000000 */
[----:B------:R-:W-:-:S04]  /*1850*/  LOP3.LUT P2, RZ, R6, 0x7fffffff, RZ, 0xc0, !PT ;  /* 0x7fffffff06ff7812 */ /* 0x000fc8000784c0ff */
[----:B------:R-:W-:-:S13]  /*1860*/  PLOP3.LUT P1, PT, P1, P2, PT, 0x2f, 0xf2 ;  /* 0x0000000000f2781c */ /* 0x000fda0000f24577 */
[----:B------:R-:W-:Y:S05]  /*1870*/  @P1 BRA `(.L_x_35) ;  /* 0x0000000400181947 */ /* 0x000fea0003800000 */
[----:B------:R-:W-:-:S04]  /*1880*/  LOP3.LUT P1, RZ, R3, 0x7fffffff, RZ, 0xc0, !PT ;  /* 0x7fffffff03ff7812 */ /* 0x000fc8000782c0ff */
[----:B------:R-:W-:-:S13]  /*1890*/  PLOP3.LUT P0, PT, P0, P1, PT, 0x2f, 0xf2 ;  /* 0x0000000000f2781c */ /* 0x000fda0000702577 */
[----:B------:R-:W-:Y:S05]  /*18a0*/  @P0 BRA `(.L_x_36) ;  /* 0x0000000400000947 */ /* 0x000fea0003800000 */
[----:B------:R-:W-:Y:S02]  /*18b0*/  ISETP.GE.AND P0, PT, R8, RZ, PT ;  /* 0x000000ff0800720c */ /* 0x000fe40003f06270 */
[----:B------:R-:W-:-:S11]  /*18c0*/  ISETP.GE.AND P1, PT, R9, RZ, PT ;  /* 0x000000ff0900720c */ /* 0x000fd60003f26270 */
[----:B------:R-:W-:Y:S01]  /*18d0*/  @P0 MOV R7, RZ ;  /* 0x000000ff00070202 */ /* 0x000fe20000000f00 */
[----:B------:R-:W-:Y:S01]  /*18e0*/  @!P0 FFMA R6, R0, 1.84467440737095516160e+19, RZ ;  /* 0x5f80000000068823 */ /* 0x000fe200000000ff */
[----:B------:R-:W-:Y:S01]  /*18f0*/  @!P0 MOV R7, 0xffffffc0 ;  /* 0xffffffc000078802 */ /* 0x000fe20000000f00 */
[----:B------:R-:W-:-:S03]  /*1900*/  @!P1 FFMA R3, R3, 1.84467440737095516160e+19, RZ ;  /* 0x5f80000003039823 */ /* 0x000fc600000000ff */
[----:B------:R-:W-:-:S07]  /*1910*/  @!P1 IADD3 R7, PT, PT, R7, 0x40, RZ ;  /* 0x0000004007079810 */ /* 0x000fce0007ffe0ff */
.L_x_32:
[----:B------:R-:W-:Y:S01]  /*1920*/  LEA R0, R12, 0xc0800000, 0x17 ;  /* 0xc08000000c007811 */ /* 0x000fe200078eb8ff */
[----:B------:R-:W-:Y:S03]  /*1930*/  BSSY.RECONVERGENT B2, `(.L_x_37) ;  /* 0x0000036000027945 */ /* 0x000fe60003800200 */
[----:B------:R-:W-:Y:S02]  /*1940*/  IADD3 R8, PT, PT, -R0, R3, RZ ;  /* 0x0000000300087210 */ /* 0x000fe40007ffe1ff */
[----:B------:R-:W-:Y:S02]  /*1950*/  IADD3 R3, PT, PT, R10, -0x7f, RZ ;  /* 0xffffff810a037810 */ /* 0x000fe40007ffe0ff */
[----:B------:R-:W0:Y:S01]  /*1960*/  MUFU.RCP R9, R8 ;  /* 0x0000000800097308 */ /* 0x000e220000001000 */
[----:B------:R-:W-:Y:S02]  /*1970*/  FADD.FTZ R11, -R8, -RZ ;  /* 0x800000ff080b7221 */ /* 0x000fe40000010100 */
[----:B------:R-:W-:-:S02]  /*1980*/  IMAD R0, R3, -0x800000, R6 ;  /* 0xff80000003007824 */ /* 0x000fc400078e0206 */
[----:B0-----:R-:W-:-:S04]  /*1990*/  FFMA R10, R9, R11, 1 ;  /* 0x3f800000090a7423 */ /* 0x001fc8000000000b */
[----:B------:R-:W-:-:S04]  /*19a0*/  FFMA R13, R9, R10, R9 ;  /* 0x0000000a090d7223 */ /* 0x000fc80000000009 */
[----:B------:R-:W-:-:S04]  /*19b0*/  FFMA R6, R0, R13, RZ ;  /* 0x0000000d00067223 */ /* 0x000fc800000000ff */
[----:B------:R-:W-:-:S04]  /*19c0*/  FFMA R9, R11, R6, R0 ;  /* 0x000000060b097223 */ /* 0x000fc80000000000 */
[----:B------:R-:W-:Y:S01]  /*19d0*/  FFMA R10, R13, R9, R6 ;  /* 0x000000090d0a7223 */ /* 0x000fe20000000006 */
[----:B------:R-:W-:-:S03]  /*19e0*/  IADD3 R6, PT, PT, R3, 0x7f, -R12 ;  /* 0x0000007f03067810 */ /* 0x000fc60007ffe80c */
[----:B------:R-:W-:Y:S01]  /*19f0*/  FFMA R11, R11, R10, R0 ;  /* 0x0000000a0b0b7223 */ /* 0x000fe20000000000 */
[----:B------:R-:W-:-:S03]  /*1a00*/  IADD3 R6, PT, PT, R6, R7, RZ ;  /* 0x0000000706067210 */ /* 0x000fc60007ffe0ff */
[----:B------:R-:W-:-:S05]  /*1a10*/  FFMA R0, R13, R11, R10 ;  /* 0x0000000b0d007223 */ /* 0x000fca000000000a */
[----:B------:R-:W-:-:S04]  /*1a20*/  SHF.R.U32.HI R3, RZ, 0x17, R0 ;  /* 0x00000017ff037819 */ /* 0x000fc80000011600 */
[----:B------:R-:W-:-:S04]  /*1a30*/  LOP3.LUT R3, R3, 0xff, RZ, 0xc0, !PT ;  /* 0x000000ff03037812 */ /* 0x000fc800078ec0ff */
[----:B------:R-:W-:-:S04]  /*1a40*/  IADD3 R9, PT, PT, R3, R6, RZ ;  /* 0x0000000603097210 */ /* 0x000fc80007ffe0ff */
[----:B------:R-:W-:-:S04]  /*1a50*/  IADD3 R3, PT, PT, R9, -0x1, RZ ;  /* 0xffffffff09037810 */ /* 0x000fc80007ffe0ff */
[----:B------:R-:W-:-:S13]  /*1a60*/  ISETP.GE.U32.AND P0, PT, R3, 0xfe, PT ;  /* 0x000000fe0300780c */ /* 0x000fda0003f06070 */
[----:B------:R-:W-:Y:S05]  /*1a70*/  @!P0 BRA `(.L_x_38) ;  /* 0x0000000000808947 */ /* 0x000fea0003800000 */
[----:B------:R-:W-:-:S13]  /*1a80*/  ISETP.GT.AND P0, PT, R9, 0xfe, PT ;  /* 0x000000fe0900780c */ /* 0x000fda0003f04270 */
[----:B------:R-:W-:Y:S05]  /*1a90*/  @P0 BRA `(.L_x_39) ;  /* 0x00000000006c0947 */ /* 0x000fea0003800000 */
[----:B------:R-:W-:-:S13]  /*1aa0*/  ISETP.GE.AND P0, PT, R9, 0x1, PT ;  /* 0x000000010900780c */ /* 0x000fda0003f06270 */
[----:B------:R-:W-:Y:S05]  /*1ab0*/  @P0 BRA `(.L_x_40) ;  /* 0x0000000000740947 */ /* 0x000fea0003800000 */
[----:B------:R-:W-:Y:S02]  /*1ac0*/  ISETP.GE.AND P0, PT, R9, -0x18, PT ;  /* 0xffffffe80900780c */ /* 0x000fe40003f06270 */
[----:B------:R-:W-:-:S11]  /*1ad0*/  LOP3.LUT R0, R0, 0x80000000, RZ, 0xc0, !PT ;  /* 0x8000000000007812 */ /* 0x000fd600078ec0ff */
[----:B------:R-:W-:Y:S05]  /*1ae0*/  @!P0 BRA `(.L_x_40) ;  /* 0x0000000000688947 */ /* 0x000fea0003800000 */
[-CC-:B------:R-:W-:Y:S01]  /*1af0*/  FFMA.RZ R3, R13, R11.reuse, R10.reuse ;  /* 0x0000000b0d037223 */ /* 0x180fe2000000c00a */
[----:B------:R-:W-:Y:S01]  /*1b00*/  IADD3 R8, PT, PT, R9, 0x20, RZ ;  /* 0x0000002009087810 */ /* 0x000fe20007ffe0ff */
[-CC-:B------:R-:W-:Y:S01]  /*1b10*/  FFMA.RM R6, R13, R11.reuse, R10.reuse ;  /* 0x0000000b0d067223 */ /* 0x180fe2000000400a */
[----:B------:R-:W-:Y:S02]  /*1b20*/  ISETP.NE.AND P2, PT, R9, RZ, PT ;  /* 0x000000ff0900720c */ /* 0x000fe40003f45270 */
[----:B------:R-:W-:Y:S01]  /*1b30*/  LOP3.LUT R7, R3, 0x7fffff, RZ, 0xc0, !PT ;  /* 0x007fffff03077812 */ /* 0x000fe200078ec0ff */
[----:B------:R-:W-:Y:S01]  /*1b40*/  FFMA.RP R3, R13, R11, R10 ;  /* 0x0000000b0d037223 */ /* 0x000fe2000000800a */
[----:B------:R-:W-:Y:S02]  /*1b50*/  ISETP.NE.AND P1, PT, R9, RZ, PT ;  /* 0x000000ff0900720c */ /* 0x000fe40003f25270 */
[----:B------:R-:W-:Y:S02]  /*1b60*/  LOP3.LUT R7, R7, 0x800000, RZ, 0xfc, !PT ;  /* 0x0080000007077812 */ /* 0x000fe400078efcff */
[----:B------:R-:W-:-:S02]  /*1b70*/  IADD3 R9, PT, PT, -R9, RZ, RZ ;  /* 0x000000ff09097210 */ /* 0x000fc40007ffe1ff */
[----:B------:R-:W-:Y:S02]  /*1b80*/  SHF.L.U32 R8, R7, R8, RZ ;  /* 0x0000000807087219 */ /* 0x000fe400000006ff */
[----:B------:R-:W-:Y:S02]  /*1b90*/  FSETP.NEU.FTZ.AND P0, PT, R3, R6, PT ;  /* 0x000000060300720b */ /* 0x000fe40003f1d000 */
[----:B------:R-:W-:Y:S02]  /*1ba0*/  SEL R6, R9, RZ, P2 ;  /* 0x000000ff09067207 */ /* 0x000fe40001000000 */
[----:B------:R-:W-:Y:S02]  /*1bb0*/  ISETP.NE.AND P1, PT, R8, RZ, P1 ;  /* 0x000000ff0800720c */ /* 0x000fe40000f25270 */
[----:B------:R-:W-:Y:S02]  /*1bc0*/  SHF.R.U32.HI R6, RZ, R6, R7 ;  /* 0x00000006ff067219 */ /* 0x000fe40000011607 */
[----:B------:R-:W-:-:S02]  /*1bd0*/  PLOP3.LUT P0, PT, P0, P1, PT, 0xf8, 0x8f ;  /* 0x00000000008f781c */ /* 0x000fc40000703f70 */
[----:B------:R-:W-:Y:S02]  /*1be0*/  SHF.R.U32.HI R8, RZ, 0x1, R6 ;  /* 0x00000001ff087819 */ /* 0x000fe40000011606 */
[----:B------:R-:W-:-:S04]  /*1bf0*/  SEL R3, RZ, 0x1, !P0 ;  /* 0x00000001ff037807 */ /* 0x000fc80004000000 */
[----:B------:R-:W-:-:S04]  /*1c00*/  LOP3.LUT R3, R3, 0x1, R8, 0xf8, !PT ;  /* 0x0000000103037812 */ /* 0x000fc800078ef808 */
[----:B------:R-:W-:-:S04]  /*1c10*/  LOP3.LUT R3, R3, R6, RZ, 0xc0, !PT ;  /* 0x0000000603037212 */ /* 0x000fc800078ec0ff */
[----:B------:R-:W-:-:S04]  /*1c20*/  IADD3 R3, PT, PT, R8, R3, RZ ;  /* 0x0000000308037210 */ /* 0x000fc80007ffe0ff */
[----:B------:R-:W-:Y:S01]  /*1c30*/  LOP3.LUT R0, R3, R0, RZ, 0xfc, !PT ;  /* 0x0000000003007212 */ /* 0x000fe200078efcff */
[----:B------:R-:W-:Y:S06]  /*1c40*/  BRA `(.L_x_40) ;  /* 0x0000000000107947 */ /* 0x000fec0003800000 */
.L_x_39:
[----:B------:R-:W-:-:S04]  /*1c50*/  LOP3.LUT R0, R0, 0x80000000, RZ, 0xc0, !PT ;  /* 0x8000000000007812 */ /* 0x000fc800078ec0ff */
[----:B------:R-:W-:Y:S01]  /*1c60*/  LOP3.LUT R0, R0, 0x7f800000, RZ, 0xfc, !PT ;  /* 0x7f80000000007812 */ /* 0x000fe200078efcff */
[----:B------:R-:W-:Y:S06]  /*1c70*/  BRA `(.L_x_40) ;  /* 0x0000000000047947 */ /* 0x000fec0003800000 */
.L_x_38:
[----:B------:R-:W-:-:S07]  /*1c80*/  LEA R0, R6, R0, 0x17 ;  /* 0x0000000006007211 */ /* 0x000fce00078eb8ff */
.L_x_40:
[----:B------:R-:W-:Y:S05]  /*1c90*/  BSYNC.RECONVERGENT B2 ;  /* 0x0000000000027941 */ /* 0x000fea0003800200 */
.L_x_37:
[----:B------:R-:W-:Y:S05]  /*1ca0*/  BRA `(.L_x_41) ;  /* 0x0000000000207947 */ /* 0x000fea0003800000 */
.L_x_36:
[----:B------:R-:W-:-:S04]  /*1cb0*/  LOP3.LUT R0, R3, 0x80000000, R6, 0x48, !PT ;  /* 0x8000000003007812 */ /* 0x000fc800078e4806 */
[----:B------:R-:W-:Y:S01]  /*1cc0*/  LOP3.LUT R0, R0, 0x7f800000, RZ, 0xfc, !PT ;  /* 0x7f80000000007812 */ /* 0x000fe200078efcff */
[----:B------:R-:W-:Y:S06]  /*1cd0*/  BRA `(.L_x_41) ;  /* 0x0000000000147947 */ /* 0x000fec0003800000 */
.L_x_35:
[----:B------:R-:W-:Y:S01]  /*1ce0*/  LOP3.LUT R0, R3, 0x80000000, R6, 0x48, !PT ;  /* 0x8000000003007812 */ /* 0x000fe200078e4806 */
[----:B------:R-:W-:Y:S06]  /*1cf0*/  BRA `(.L_x_41) ;  /* 0x00000000000c7947 */ /* 0x000fec0003800000 */
.L_x_34:
[----:B------:R-:W0:Y:S01]  /*1d00*/  MUFU.RSQ R0, -QNAN ;  /* 0xffc0000000007908 */ /* 0x000e220000001400 */
[----:B------:R-:W-:Y:S05]  /*1d10*/  BRA `(.L_x_41) ;  /* 0x0000000000047947 */ /* 0x000fea0003800000 */
.L_x_33:
[----:B------:R-:W-:-:S07]  /*1d20*/  FADD.FTZ R0, R0, R3 ;  /* 0x0000000300007221 */ /* 0x000fce0000010000 */
.L_x_41:
[----:B------:R-:W-:Y:S05]  /*1d30*/  BSYNC.RECONVERGENT B1 ;  /* 0x0000000000017941 */ /* 0x000fea0003800200 */
.L_x_31:
[----:B------:R-:W-:-:S04]  /*1d40*/  HFMA2 R3, -RZ, RZ, 0, 0 ;  /* 0x00000000ff037431 */ /* 0x000fc800000001ff */
[----:B0-----:R-:W-:Y:S05]  /*1d50*/  RET.REL.NODEC R2 `(_Z19softmax_forward_gpuPfS_i) ;  /* 0xffffffe002a87950 */ /* 0x001fea0003c3ffff */
.L_x_42:
        /* <DEDUP_REMOVED lines=10> */
.L_x_44:


//--------------------- .text._Z23softmax_CE_backprop_gpuPfS_S_i --------------------------
	.section	.text._Z23softmax_CE_backprop_gpuPfS_S_i,"ax",@progbits
	.align	128
        .global         _Z23softmax_CE_backprop_gpuPfS_S_i
        .type           _Z23softmax_CE_backprop_gpuPfS_S_i,@function
        .size           _Z23softmax_CE_backprop_gpuPfS_S_i,(.L_x_51 - _Z23softmax_CE_backprop_gpuPfS_S_i)
        .other          _Z23softmax_CE_backprop_gpuPfS_S_i,@"STO_CUDA_ENTRY STV_DEFAULT"
_Z23softmax_CE_backprop_gpuPfS_S_i:
.text._Z23softmax_CE_backprop_gpuPfS_S_i:
        /* <DEDUP_REMOVED lines=13> */
[----:B------:R-:W0:Y:S01]  /*00d0*/  LDC.64 R2, c[0x0][0x388] ;  /* 0x0000e200ff027b82 */ /* 0x000e220000000a00 */
[----:B------:R-:W1:Y:S01]  /*00e0*/  LDCU.64 UR4, c[0x0][0x358] ;  /* 0x00006b00ff0477ac */ /* 0x000e620008000a00 */
[----:B------:R-:W-:-:S06]  /*00f0*/  IMAD R9, R7, UR6, R0 ;  /* 0x0000000607097c24 */ /* 0x000fcc000f8e0200 */
[----:B------:R-:W2:Y:S08]  /*0100*/  LDC.64 R4, c[0x0][0x380] ;  /* 0x0000e000ff047b82 */ /* 0x000eb00000000a00 */
[----:B------:R-:W3:Y:S01]  /*0110*/  LDC.64 R6, c[0x0][0x390] ;  /* 0x0000e400ff067b82 */ /* 0x000ee20000000a00 */
[----:B0-----:R-:W-:-:S06]  /*0120*/  IMAD.WIDE R2, R9, 0x4, R2 ;  /* 0x0000000409027825 */ /* 0x001fcc00078e0202 */
[----:B-1----:R-:W4:Y:S01]  /*0130*/  LDG.E R2, desc[UR4][R2.64] ;  /* 0x0000000402027981 */ /* 0x002f22000c1e1900 */
[----:B--2---:R-:W-:-:S06]  /*0140*/  IMAD.WIDE R4, R9, 0x4, R4 ;  /* 0x0000000409047825 */ /* 0x004fcc00078e0204 */
[----:B------:R-:W4:Y:S01]  /*0150*/  LDG.E R5, desc[UR4][R4.64] ;  /* 0x0000000404057981 */ /* 0x000f22000c1e1900 */
[----:B---3--:R-:W-:-:S04]  /*0160*/  IMAD.WIDE R6, R9, 0x4, R6 ;  /* 0x0000000409067825 */ /* 0x008fc800078e0206 */
[----:B----4-:R-:W-:-:S05]  /*0170*/  FADD R9, R2, -R5 ;  /* 0x8000000502097221 */ /* 0x010fca0000000000 */
[----:B------:R-:W-:Y:S01]  /*0180*/  STG.E desc[UR4][R6.64], R9 ;  /* 0x0000000906007986 */ /* 0x000fe2000c101904 */
[----:B------:R-:W-:Y:S05]  /*0190*/  EXIT ;  /* 0x000000000000794d */ /* 0x000fea0003800000 */
.L_x_43:
        /* <DEDUP_REMOVED lines=14> */
.L_x_51:


//--------------------- .nv.shared.reserved.0     --------------------------
	.section	.nv.shared.reserved.0,"aw",@nobits
	.weak		__nv_reservedSMEM_offset_0_alias
	.size		__nv_reservedSMEM_offset_0_alias, 0, 64
	.other		__nv_reservedSMEM_offset_0_alias,@"STO_CUDA_RESERVED_SHARED STV_DEFAULT"
__nv_reservedSMEM_offset_0_alias:
	.zero		0
	.zero		64


//--------------------- .nv.constant0._Z17relu_backward_gpuPfS_S_i --------------------------
	.section	.nv.constant0._Z17relu_backward_gpuPfS_S_i,"a",@progbits
	.sectionflags	@""
	.align	4
.nv.constant0._Z17relu_backward_gpuPfS_S_i:
	.zero		924


//--------------------- .nv.constant0._Z16relu_forward_gpuPfS_i --------------------------
	.section	.nv.constant0._Z16relu_forward_gpuPfS_i,"a",@progbits
	.sectionflags	@""
	.align	4
.nv.constant0._Z16relu_forward_gpuPfS_i:
	.zero		916


//--------------------- .nv.constant0._Z17linear_update_gpuPfS_S_S_iif --------------------------
	.section	.nv.constant0._Z17linear_update_gpuPfS_S_S_iif,"a",@progbits
	.sectionflags	@""
	.align	4
.nv.constant0._Z17linear_update_gpuPfS_S_S_iif:
	.zero		940


//--------------------- .nv.constant0._Z19linear_backprop_gpuPfS_S_ii --------------------------
	.section	.nv.constant0._Z19linear_backprop_gpuPfS_S_ii,"a",@progbits
	.sectionflags	@""
	.align	4
.nv.constant0._Z19linear_backprop_gpuPfS_S_ii:
	.zero		928


//--------------------- .nv.constant0._Z18linear_forward_gpuPfS_S_S_ii --------------------------
	.section	.nv.constant0._Z18linear_forward_gpuPfS_S_S_ii,"a",@progbits
	.sectionflags	@""
	.align	4
.nv.constant0._Z18linear_forward_gpuPfS_S_S_ii:
	.zero		936


//--------------------- .nv.constant0._Z19softmax_forward_gpuPfS_i --------------------------
	.section	.nv.constant0._Z19softmax_forward_gpuPfS_i,"a",@progbits
	.sectionflags	@""
	.align	4
.nv.constant0._Z19softmax_forward_gpuPfS_i:
	.zero		916


//--------------------- .nv.constant0._Z23softmax_CE_backprop_gpuPfS_S_i --------------------------
	.section	.nv.constant0._Z23softmax_CE_backprop_gpuPfS_S_i,"a",@progbits
	.sectionflags	@""
	.align	4
.nv.constant0._Z23softmax_CE_backprop_gpuPfS_S_i:
	.zero		924


//--------------------- SYMBOLS --------------------------

	.type		.nv.reservedSmem.offset0,@object
	.size		.nv.reservedSmem.offset0,0x4
